	.target	sm_90a

	.elftype	@"ET_EXEC"


//--------------------- .note.nv.tkinfo           --------------------------
	.section	.note.nv.tkinfo,"",@"SHT_NOTE"
	.sectionflags	@"SHF_NOTE_NV_TKINFO"
	.tkinfo
        /*0018*/ 	.word	0x00000002
        /*0030*/ 	.string	""
        /*0030*/ 	.string	"ptxas"
        /*0030*/ 	.string	"Cuda compilation tools, release 13.0, V13.0.88"
        /*0030*/ 	.string	"Build cuda_13.0.r13.0/compiler.36424714_0"
        /*0030*/ 	.string	"-arch sm_90a -m 64 "



//--------------------- .note.nv.cuinfo           --------------------------
	.section	.note.nv.cuinfo,"",@"SHT_NOTE"
	.sectionflags	@"SHF_NOTE_NV_CUINFO"
        /*0018*/ 	.short	0x0002
        /*001a*/ 	.short	0x005a
        /*001c*/ 	.short	0x0082
	.zero		2


//--------------------- .nv.info                  --------------------------
	.section	.nv.info,"",@"SHT_CUDA_INFO"
	.align	4


	//----- nvinfo : EIATTR_REGCOUNT
	.align		4
        /*0000*/ 	.byte	0x04, 0x2f
        /*0002*/ 	.short	(.L_15 - .L_14)
	.align		4
.L_14:
        /*0004*/ 	.word	index@(_ZN7cutlass13device_kernelINS_4gemm6kernel13GemmUniversalIN4cute5tupleIJiiiiEEENS1_10collective13CollectiveMmaINS1_34MainloopSm90TmaGmmaWarpSpecializedILi16ENS5_IJNS4_1CILi1EEESB_SB_EEENS1_35KernelTmaWarpSpecializedCooperativeEEENS5_IJNSA_ILi384EEENSA_ILi64EEENSA_ILi16EEEEEENS_6half_tENS5_IJlSB_lEEESJ_SK_NS4_8TiledMMAINS4_8MMA_AtomIJNS4_4SM904GMMA25MMA_64x64x16_F32F16F16_SSILNSO_5MajorE0ELSQ_0ELNSO_7ScaleInE1ELSR_1EEEEEENS4_6LayoutINS5_IJNSA_ILi2EEESB_SB_EEENS5_IJSB_NSA_ILi0EEESX_EEEEENS5_IJNS4_10UnderscoreES10_S10_EEEEENS4_13SM90_TMA_LOADENS4_14ComposedLayoutINS4_7SwizzleILi1ELi4ELi3EEENS4_18smem_ptr_flag_bitsILi16EEENSU_INS5_IJNSA_ILi8EEESH_EEENS5_IJSH_SB_EEEEEEEvNS4_8identityES13_S1D_vS1E_EENS_8epilogue10collective6detail29Sm90TmaWarpSpecializedAdapterINS1H_15DefaultEpilogueISJ_SK_SK_NS1G_6thread17LinearCombinationISJ_Li1EffLNS1L_9ScaleType4KindE0ELNS_15FloatRoundStyleE2ESJ_EENS1_15EpilogueDefaultEEEEEvvEEEEvNT_6ParamsE)
        /*0008*/ 	.word	0x000000a8


	//----- nvinfo : EIATTR_FRAME_SIZE
	.align		4
.L_15:
        /*000c*/ 	.byte	0x04, 0x11
        /*000e*/ 	.short	(.L_17 - .L_16)
	.align		4
.L_16:
        /*0010*/ 	.word	index@(_ZN7cutlass13device_kernelINS_4gemm6kernel13GemmUniversalIN4cute5tupleIJiiiiEEENS1_10collective13CollectiveMmaINS1_34MainloopSm90TmaGmmaWarpSpecializedILi16ENS5_IJNS4_1CILi1EEESB_SB_EEENS1_35KernelTmaWarpSpecializedCooperativeEEENS5_IJNSA_ILi384EEENSA_ILi64EEENSA_ILi16EEEEEENS_6half_tENS5_IJlSB_lEEESJ_SK_NS4_8TiledMMAINS4_8MMA_AtomIJNS4_4SM904GMMA25MMA_64x64x16_F32F16F16_SSILNSO_5MajorE0ELSQ_0ELNSO_7ScaleInE1ELSR_1EEEEEENS4_6LayoutINS5_IJNSA_ILi2EEESB_SB_EEENS5_IJSB_NSA_ILi0EEESX_EEEEENS5_IJNS4_10UnderscoreES10_S10_EEEEENS4_13SM90_TMA_LOADENS4_14ComposedLayoutINS4_7SwizzleILi1ELi4ELi3EEENS4_18smem_ptr_flag_bitsILi16EEENSU_INS5_IJNSA_ILi8EEESH_EEENS5_IJSH_SB_EEEEEEEvNS4_8identityES13_S1D_vS1E_EENS_8epilogue10collective6detail29Sm90TmaWarpSpecializedAdapterINS1H_15DefaultEpilogueISJ_SK_SK_NS1G_6thread17LinearCombinationISJ_Li1EffLNS1L_9ScaleType4KindE0ELNS_15FloatRoundStyleE2ESJ_EENS1_15EpilogueDefaultEEEEEvvEEEEvNT_6ParamsE)
        /*0014*/ 	.word	0x00000000


	//----- nvinfo : EIATTR_MIN_STACK_SIZE
	.align		4
.L_17:
        /*0018*/ 	.byte	0x04, 0x12
        /*001a*/ 	.short	(.L_19 - .L_18)
	.align		4
.L_18:
        /*001c*/ 	.word	index@(_ZN7cutlass13device_kernelINS_4gemm6kernel13GemmUniversalIN4cute5tupleIJiiiiEEENS1_10collective13CollectiveMmaINS1_34MainloopSm90TmaGmmaWarpSpecializedILi16ENS5_IJNS4_1CILi1EEESB_SB_EEENS1_35KernelTmaWarpSpecializedCooperativeEEENS5_IJNSA_ILi384EEENSA_ILi64EEENSA_ILi16EEEEEENS_6half_tENS5_IJlSB_lEEESJ_SK_NS4_8TiledMMAINS4_8MMA_AtomIJNS4_4SM904GMMA25MMA_64x64x16_F32F16F16_SSILNSO_5MajorE0ELSQ_0ELNSO_7ScaleInE1ELSR_1EEEEEENS4_6LayoutINS5_IJNSA_ILi2EEESB_SB_EEENS5_IJSB_NSA_ILi0EEESX_EEEEENS5_IJNS4_10UnderscoreES10_S10_EEEEENS4_13SM90_TMA_LOADENS4_14ComposedLayoutINS4_7SwizzleILi1ELi4ELi3EEENS4_18smem_ptr_flag_bitsILi16EEENSU_INS5_IJNSA_ILi8EEESH_EEENS5_IJSH_SB_EEEEEEEvNS4_8identityES13_S1D_vS1E_EENS_8epilogue10collective6detail29Sm90TmaWarpSpecializedAdapterINS1H_15DefaultEpilogueISJ_SK_SK_NS1G_6thread17LinearCombinationISJ_Li1EffLNS1L_9ScaleType4KindE0ELNS_15FloatRoundStyleE2ESJ_EENS1_15EpilogueDefaultEEEEEvvEEEEvNT_6ParamsE)
        /*0020*/ 	.word	0x00000000
.L_19:


//--------------------- .nv.compat                --------------------------
	.section	.nv.compat,"",@"SHT_CUDA_COMPAT_INFO"
	.align	4
        /*0000*/ 	.byte	0x02, 0x09, 0x01, 0x00, 0x02, 0x02, 0x04, 0x00, 0x02, 0x05, 0x05, 0x00, 0x03, 0x07, 0x01, 0x01
        /*0010*/ 	.byte	0x02, 0x03, 0x01, 0x00, 0x02, 0x06, 0x01, 0x00, 0x04, 0x0b, 0x08, 0x00, 0x00, 0x00, 0x00, 0x00
        /*0020*/ 	.byte	0x00, 0x00, 0x00, 0x00


//--------------------- .nv.info._ZN7cutlass13device_kernelINS_4gemm6kernel13GemmUniversalIN4cute5tupleIJiiiiEEENS1_10collective13CollectiveMmaINS1_34MainloopSm90TmaGmmaWarpSpecializedILi16ENS5_IJNS4_1CILi1EEESB_SB_EEENS1_35KernelTmaWarpSpecializedCooperativeEEENS5_IJNSA_ILi384EEENSA_ILi64EEENSA_ILi16EEEEEENS_6half_tENS5_IJlSB_lEEESJ_SK_NS4_8TiledMMAINS4_8MMA_AtomIJNS4_4SM904GMMA25MMA_64x64x16_F32F16F16_SSILNSO_5MajorE0ELSQ_0ELNSO_7ScaleInE1ELSR_1EEEEEENS4_6LayoutINS5_IJNSA_ILi2EEESB_SB_EEENS5_IJSB_NSA_ILi0EEESX_EEEEENS5_IJNS4_10UnderscoreES10_S10_EEEEENS4_13SM90_TMA_LOADENS4_14ComposedLayoutINS4_7SwizzleILi1ELi4ELi3EEENS4_18smem_ptr_flag_bitsILi16EEENSU_INS5_IJNSA_ILi8EEESH_EEENS5_IJSH_SB_EEEEEEEvNS4_8identityES13_S1D_vS1E_EENS_8epilogue10collective6detail29Sm90TmaWarpSpecializedAdapterINS1H_15DefaultEpilogueISJ_SK_SK_NS1G_6thread17LinearCombinationISJ_Li1EffLNS1L_9ScaleType4KindE0ELNS_15FloatRoundStyleE2ESJ_EENS1_15EpilogueDefaultEEEEEvvEEEEvNT_6ParamsE --------------------------
	.section	.nv.info._ZN7cutlass13device_kernelINS_4gemm6kernel13GemmUniversalIN4cute5tupleIJiiiiEEENS1_10collective13CollectiveMmaINS1_34MainloopSm90TmaGmmaWarpSpecializedILi16ENS5_IJNS4_1CILi1EEESB_SB_EEENS1_35KernelTmaWarpSpecializedCooperativeEEENS5_IJNSA_ILi384EEENSA_ILi64EEENSA_ILi16EEEEEENS_6half_tENS5_IJlSB_lEEESJ_SK_NS4_8TiledMMAINS4_8MMA_AtomIJNS4_4SM904GMMA25MMA_64x64x16_F32F16F16_SSILNSO_5MajorE0ELSQ_0ELNSO_7ScaleInE1ELSR_1EEEEEENS4_6LayoutINS5_IJNSA_ILi2EEESB_SB_EEENS5_IJSB_NSA_ILi0EEESX_EEEEENS5_IJNS4_10UnderscoreES10_S10_EEEEENS4_13SM90_TMA_LOADENS4_14ComposedLayoutINS4_7SwizzleILi1ELi4ELi3EEENS4_18smem_ptr_flag_bitsILi16EEENSU_INS5_IJNSA_ILi8EEESH_EEENS5_IJSH_SB_EEEEEEEvNS4_8identityES13_S1D_vS1E_EENS_8epilogue10collective6detail29Sm90TmaWarpSpecializedAdapterINS1H_15DefaultEpilogueISJ_SK_SK_NS1G_6thread17LinearCombinationISJ_Li1EffLNS1L_9ScaleType4KindE0ELNS_15FloatRoundStyleE2ESJ_EENS1_15EpilogueDefaultEEEEEvvEEEEvNT_6ParamsE,"",@"SHT_CUDA_INFO"
	.sectionflags	@""
	.align	4


	//----- nvinfo : EIATTR_CUDA_API_VERSION
	.align		4
        /*0000*/ 	.byte	0x04, 0x37
        /*0002*/ 	.short	(.L_21 - .L_20)
.L_20:
        /*0004*/ 	.word	0x00000082


	//----- nvinfo : EIATTR_KPARAM_INFO
	.align		4
.L_21:
        /*0008*/ 	.byte	0x04, 0x17
        /*000a*/ 	.short	(.L_23 - .L_22)
.L_22:
        /*000c*/ 	.word	0x00000000
        /*0010*/ 	.short	0x0000
        /*0012*/ 	.short	0x0070
        /*0014*/ 	.byte	0x00, 0xf0, 0x01, 0x10


	//----- nvinfo : EIATTR_SPARSE_MMA_MASK
	.align		4
.L_23:
        /*0018*/ 	.byte	0x03, 0x50
        /*001a*/ 	.short	0x0000


	//----- nvinfo : EIATTR_MAXREG_COUNT
	.align		4
        /*001c*/ 	.byte	0x03, 0x1b
        /*001e*/ 	.short	0x00a8


	//----- nvinfo : EIATTR_NUM_BARRIERS
	.align		4
        /*0020*/ 	.byte	0x02, 0x4c
        /*0022*/ 	.byte	0x01
	.zero		1


	//----- nvinfo : EIATTR_EXTERNS
	.align		4
        /*0024*/ 	.byte	0x04, 0x0f
        /*0026*/ 	.short	(.L_25 - .L_24)


	//   ....[0]....
	.align		4
.L_24:
        /*0028*/ 	.word	index@(__assertfail)


	//----- nvinfo : EIATTR_MERCURY_ISA_VERSION
	.align		4
.L_25:
        /*002c*/ 	.byte	0x03, 0x5f
        /*002e*/ 	.short	0x0101


	//----- nvinfo : EIATTR_INT_WARP_WIDE_INSTR_OFFSETS
	.align		4
        /*0030*/ 	.byte	0x04, 0x31
        /*0032*/ 	.short	(.L_27 - .L_26)


	//   ....[0]....
.L_26:
        /*0034*/ 	.word	0x00000560


	//   ....[1]....
        /*0038*/ 	.word	0x00000590


	//   ....[2]....
        /*003c*/ 	.word	0x00000670


	//----- nvinfo : EIATTR_COOP_GROUP_MASK_REGIDS
	.align		4
.L_27:
        /*0040*/ 	.byte	0x04, 0x29
        /*0042*/ 	.short	(.L_29 - .L_28)


	//   ....[0]....
.L_28:
        /*0044*/ 	.word	0xffffffff


	//   ....[1]....
        /*0048*/ 	.word	0xffffffff


	//   ....[2]....
        /*004c*/ 	.word	0xffffffff


	//   ....[3]....
        /*0050*/ 	.word	0xffffffff


	//   ....[4]....
        /*0054*/ 	.word	0xffffffff


	//----- nvinfo : EIATTR_COOP_GROUP_INSTR_OFFSETS
	.align		4
.L_29:
        /*0058*/ 	.byte	0x04, 0x28
        /*005a*/ 	.short	(.L_31 - .L_30)


	//   ....[0]....
.L_30:
        /*005c*/ 	.word	0x00000060


	//   ....[1]....
        /*0060*/ 	.word	0x00000070


	//   ....[2]....
        /*0064*/ 	.word	0x00000130


	//   ....[3]....
        /*0068*/ 	.word	0x00000470


	//   ....[4]....
        /*006c*/ 	.word	0x00001120


	//----- nvinfo : EIATTR_REG_RECONFIG
	.align		4
.L_31:
        /*0070*/ 	.byte	0x01, 0x54
	.zero		2


	//----- nvinfo : EIATTR_SYSCALL_OFFSETS
	.align		4
        /*0074*/ 	.byte	0x04, 0x46
        /*0076*/ 	.short	(.L_33 - .L_32)


	//   ....[0]....
.L_32:
        /*0078*/ 	.word	0x000012e0


	//----- nvinfo : EIATTR_MBARRIER_INSTR_OFFSETS
	.align		4
.L_33:
        /*007c*/ 	.byte	0x04, 0x39
        /*007e*/ 	.short	(.L_35 - .L_34)


	//   ....[0]....
.L_34:
        /*0080*/ 	.word	0x00000250
        /*0084*/ 	.word	0x000000ff
        /*0088*/ 	.word	0x00000000
        /*008c*/ 	.short	0x0100
        /*008e*/ 	.byte	0x08
	.zero		1


	//   ....[1]....
        /*0090*/ 	.word	0x00000260
        /*0094*/ 	.word	0x000000ff
        /*0098*/ 	.word	0x00000080
        /*009c*/ 	.short	0x0100
        /*009e*/ 	.byte	0x08
	.zero		1


	//   ....[2]....
        /*00a0*/ 	.word	0x00000270
        /*00a4*/ 	.word	0x000000ff
        /*00a8*/ 	.word	0x00000008
        /*00ac*/ 	.short	0x0100
        /*00ae*/ 	.byte	0x08
	.zero		1


	//   ....[3]....
        /*00b0*/ 	.word	0x00000280
        /*00b4*/ 	.word	0x000000ff
        /*00b8*/ 	.word	0x00000088
        /*00bc*/ 	.short	0x0100
        /*00be*/ 	.byte	0x08
	.zero		1


	//   ....[4]....
        /*00c0*/ 	.word	0x00000290
        /*00c4*/ 	.word	0x000000ff
        /*00c8*/ 	.word	0x00000010
        /*00cc*/ 	.short	0x0100
        /*00ce*/ 	.byte	0x08
	.zero		1


	//   ....[5]....
        /*00d0*/ 	.word	0x000002a0
        /*00d4*/ 	.word	0x000000ff
        /*00d8*/ 	.word	0x00000090
        /*00dc*/ 	.short	0x0100
        /*00de*/ 	.byte	0x08
	.zero		1


	//   ....[6]....
        /*00e0*/ 	.word	0x000002b0
        /*00e4*/ 	.word	0x000000ff
        /*00e8*/ 	.word	0x00000018
        /*00ec*/ 	.short	0x0100
        /*00ee*/ 	.byte	0x08
	.zero		1


	//   ....[7]....
        /*00f0*/ 	.word	0x000002c0
        /*00f4*/ 	.word	0x000000ff
        /*00f8*/ 	.word	0x00000098
        /*00fc*/ 	.short	0x0100
        /*00fe*/ 	.byte	0x08
	.zero		1


	//   ....[8]....
        /*0100*/ 	.word	0x000002d0
        /*0104*/ 	.word	0x000000ff
        /*0108*/ 	.word	0x00000020
        /*010c*/ 	.short	0x0100
        /*010e*/ 	.byte	0x08
	.zero		1


	//   ....[9]....
        /*0110*/ 	.word	0x000002e0
        /*0114*/ 	.word	0x000000ff
        /*0118*/ 	.word	0x000000a0
        /*011c*/ 	.short	0x0100
        /*011e*/ 	.byte	0x08
	.zero		1


	//   ....[10]....
        /*0120*/ 	.word	0x000002f0
        /*0124*/ 	.word	0x000000ff
        /*0128*/ 	.word	0x00000028
        /*012c*/ 	.short	0x0100
        /*012e*/ 	.byte	0x08
	.zero		1


	//   ....[11]....
        /*0130*/ 	.word	0x00000300
        /*0134*/ 	.word	0x000000ff
        /*0138*/ 	.word	0x000000a8
        /*013c*/ 	.short	0x0100
        /*013e*/ 	.byte	0x08
	.zero		1


	//   ....[12]....
        /*0140*/ 	.word	0x00000310
        /*0144*/ 	.word	0x000000ff
        /*0148*/ 	.word	0x00000030
        /*014c*/ 	.short	0x0100
        /*014e*/ 	.byte	0x08
	.zero		1


	//   ....[13]....
        /*0150*/ 	.word	0x00000320
        /*0154*/ 	.word	0x000000ff
        /*0158*/ 	.word	0x000000b0
        /*015c*/ 	.short	0x0100
        /*015e*/ 	.byte	0x08
	.zero		1


	//   ....[14]....
        /*0160*/ 	.word	0x00000330
        /*0164*/ 	.word	0x000000ff
        /*0168*/ 	.word	0x00000038
        /*016c*/ 	.short	0x0100
        /*016e*/ 	.byte	0x08
	.zero		1


	//   ....[15]....
        /*0170*/ 	.word	0x00000340
        /*0174*/ 	.word	0x000000ff
        /*0178*/ 	.word	0x000000b8
        /*017c*/ 	.short	0x0100
        /*017e*/ 	.byte	0x08
	.zero		1


	//   ....[16]....
        /*0180*/ 	.word	0x00000350
        /*0184*/ 	.word	0x000000ff
        /*0188*/ 	.word	0x00000040
        /*018c*/ 	.short	0x0100
        /*018e*/ 	.byte	0x08
	.zero		1


	//   ....[17]....
        /*0190*/ 	.word	0x00000360
        /*0194*/ 	.word	0x000000ff
        /*0198*/ 	.word	0x000000c0
        /*019c*/ 	.short	0x0100
        /*019e*/ 	.byte	0x08
	.zero		1


	//   ....[18]....
        /*01a0*/ 	.word	0x00000370
        /*01a4*/ 	.word	0x000000ff
        /*01a8*/ 	.word	0x00000048
        /*01ac*/ 	.short	0x0100
        /*01ae*/ 	.byte	0x08
	.zero		1


	//   ....[19]....
        /*01b0*/ 	.word	0x00000380
        /*01b4*/ 	.word	0x000000ff
        /*01b8*/ 	.word	0x000000c8
        /*01bc*/ 	.short	0x0100
        /*01be*/ 	.byte	0x08
	.zero		1


	//   ....[20]....
        /*01c0*/ 	.word	0x00000390
        /*01c4*/ 	.word	0x000000ff
        /*01c8*/ 	.word	0x00000050
        /*01cc*/ 	.short	0x0100
        /*01ce*/ 	.byte	0x08
	.zero		1


	//   ....[21]....
        /*01d0*/ 	.word	0x000003a0
        /*01d4*/ 	.word	0x000000ff
        /*01d8*/ 	.word	0x000000d0
        /*01dc*/ 	.short	0x0100
        /*01de*/ 	.byte	0x08
	.zero		1


	//   ....[22]....
        /*01e0*/ 	.word	0x000003b0
        /*01e4*/ 	.word	0x000000ff
        /*01e8*/ 	.word	0x00000058
        /*01ec*/ 	.short	0x0100
        /*01ee*/ 	.byte	0x08
	.zero		1


	//   ....[23]....
        /*01f0*/ 	.word	0x000003c0
        /*01f4*/ 	.word	0x000000ff
        /*01f8*/ 	.word	0x000000d8
        /*01fc*/ 	.short	0x0100
        /*01fe*/ 	.byte	0x08
	.zero		1


	//   ....[24]....
        /*0200*/ 	.word	0x000003d0
        /*0204*/ 	.word	0x000000ff
        /*0208*/ 	.word	0x00000060
        /*020c*/ 	.short	0x0100
        /*020e*/ 	.byte	0x08
	.zero		1


	//   ....[25]....
        /*0210*/ 	.word	0x000003e0
        /*0214*/ 	.word	0x000000ff
        /*0218*/ 	.word	0x000000e0
        /*021c*/ 	.short	0x0100
        /*021e*/ 	.byte	0x08
	.zero		1


	//   ....[26]....
        /*0220*/ 	.word	0x000003f0
        /*0224*/ 	.word	0x000000ff
        /*0228*/ 	.word	0x00000068
        /*022c*/ 	.short	0x0100
        /*022e*/ 	.byte	0x08
	.zero		1


	//   ....[27]....
        /*0230*/ 	.word	0x00000400
        /*0234*/ 	.word	0x000000ff
        /*0238*/ 	.word	0x000000e8
        /*023c*/ 	.short	0x0100
        /*023e*/ 	.byte	0x08
	.zero		1


	//   ....[28]....
        /*0240*/ 	.word	0x00000410
        /*0244*/ 	.word	0x000000ff
        /*0248*/ 	.word	0x00000070
        /*024c*/ 	.short	0x0100
        /*024e*/ 	.byte	0x08
	.zero		1


	//   ....[29]....
        /*0250*/ 	.word	0x00000420
        /*0254*/ 	.word	0x000000ff
        /*0258*/ 	.word	0x000000f0
        /*025c*/ 	.short	0x0100
        /*025e*/ 	.byte	0x08
	.zero		1


	//   ....[30]....
        /*0260*/ 	.word	0x00000430
        /*0264*/ 	.word	0x000000ff
        /*0268*/ 	.word	0x00000078
        /*026c*/ 	.short	0x0100
        /*026e*/ 	.byte	0x08
	.zero		1


	//   ....[31]....
        /*0270*/ 	.word	0x00000440
        /*0274*/ 	.word	0x000000ff
        /*0278*/ 	.word	0x000000f8
        /*027c*/ 	.short	0x0100
        /*027e*/ 	.byte	0x08
	.zero		1


	//   ....[32]....
        /*0280*/ 	.word	0x000006e0
        /*0284*/ 	.word	0x000000ff
        /*0288*/ 	.word	0x00000110
        /*028c*/ 	.short	0x0100
        /*028e*/ 	.byte	0x06
	.zero		1


	//   ....[33]....
        /*0290*/ 	.word	0x00000740
        /*0294*/ 	.word	0x000000ff
        /*0298*/ 	.word	0x00000118
        /*029c*/ 	.short	0x0100
        /*029e*/ 	.byte	0x06
	.zero		1


	//   ....[34]....
        /*02a0*/ 	.word	0x00001360
        /*02a4*/ 	.word	0x00000003
        /*02a8*/ 	.word	0x00000000
        /*02ac*/ 	.short	0x010a
        /*02ae*/ 	.byte	0x3f
	.zero		1


	//   ....[35]....
        /*02b0*/ 	.word	0x000013a0
        /*02b4*/ 	.word	0x00000003
        /*02b8*/ 	.word	0x00000000
        /*02bc*/ 	.short	0x010a
        /*02be*/ 	.byte	0x3f
	.zero		1


	//   ....[36]....
        /*02c0*/ 	.word	0x00001670
        /*02c4*/ 	.word	0x000000ff
        /*02c8*/ 	.word	0x00000000
        /*02cc*/ 	.short	0x010a
        /*02ce*/ 	.byte	0x04
	.zero		1


	//   ....[37]....
        /*02d0*/ 	.word	0x000016b0
        /*02d4*/ 	.word	0x000000ff
        /*02d8*/ 	.word	0x00000000
        /*02dc*/ 	.short	0x010a
        /*02de*/ 	.byte	0x04
	.zero		1


	//   ....[38]....
        /*02e0*/ 	.word	0x00001860
        /*02e4*/ 	.word	0x000000ff
        /*02e8*/ 	.word	0x00000000
        /*02ec*/ 	.short	0x0101
        /*02ee*/ 	.byte	0x04
	.zero		1


	//   ....[39]....
        /*02f0*/ 	.word	0x00001a00
        /*02f4*/ 	.word	0x000000ff
        /*02f8*/ 	.word	0x00000000
        /*02fc*/ 	.short	0x0101
        /*02fe*/ 	.byte	0x04
	.zero		1


	//   ....[40]....
        /*0300*/ 	.word	0x0000a180
        /*0304*/ 	.word	0x0000000c
        /*0308*/ 	.word	0x00000080
        /*030c*/ 	.short	0x010a
        /*030e*/ 	.byte	0x3f
	.zero		1


	//   ....[41]....
        /*0310*/ 	.word	0x0000a540
        /*0314*/ 	.word	0x00000005
        /*0318*/ 	.word	0x00000118
        /*031c*/ 	.short	0x0101
        /*031e*/ 	.byte	0x3f
	.zero		1


	//   ....[42]....
        /*0320*/ 	.word	0x0000ac40
        /*0324*/ 	.word	0x00000007
        /*0328*/ 	.word	0x00000000
        /*032c*/ 	.short	0x010a
        /*032e*/ 	.byte	0x3f
	.zero		1


	//   ....[43]....
        /*0330*/ 	.word	0x0000acc0
        /*0334*/ 	.word	0x00000006
        /*0338*/ 	.word	0x00000000
        /*033c*/ 	.short	0x010a
        /*033e*/ 	.byte	0x3f
	.zero		1


	//   ....[44]....
        /*0340*/ 	.word	0x0000ad50
        /*0344*/ 	.word	0x00000007
        /*0348*/ 	.word	0x00000000
        /*034c*/ 	.short	0x010a
        /*034e*/ 	.byte	0x3f
	.zero		1


	//   ....[45]....
        /*0350*/ 	.word	0x0000ade0
        /*0354*/ 	.word	0x00000006
        /*0358*/ 	.word	0x00000000
        /*035c*/ 	.short	0x010a
        /*035e*/ 	.byte	0x3f
	.zero		1


	//   ....[46]....
        /*0360*/ 	.word	0x0000ae70
        /*0364*/ 	.word	0x00000007
        /*0368*/ 	.word	0x00000000
        /*036c*/ 	.short	0x010a
        /*036e*/ 	.byte	0x3f
	.zero		1


	//   ....[47]....
        /*0370*/ 	.word	0x0000af00
        /*0374*/ 	.word	0x00000006
        /*0378*/ 	.word	0x00000000
        /*037c*/ 	.short	0x010a
        /*037e*/ 	.byte	0x3f
	.zero		1


	//   ....[48]....
        /*0380*/ 	.word	0x0000af90
        /*0384*/ 	.word	0x00000007
        /*0388*/ 	.word	0x00000000
        /*038c*/ 	.short	0x010a
        /*038e*/ 	.byte	0x3f
	.zero		1


	//   ....[49]....
        /*0390*/ 	.word	0x0000b020
        /*0394*/ 	.word	0x00000006
        /*0398*/ 	.word	0x00000000
        /*039c*/ 	.short	0x010a
        /*039e*/ 	.byte	0x3f
	.zero		1


	//   ....[50]....
        /*03a0*/ 	.word	0x0000b0b0
        /*03a4*/ 	.word	0x00000007
        /*03a8*/ 	.word	0x00000000
        /*03ac*/ 	.short	0x010a
        /*03ae*/ 	.byte	0x3f
	.zero		1


	//   ....[51]....
        /*03b0*/ 	.word	0x0000b140
        /*03b4*/ 	.word	0x00000006
        /*03b8*/ 	.word	0x00000000
        /*03bc*/ 	.short	0x010a
        /*03be*/ 	.byte	0x3f
	.zero		1


	//   ....[52]....
        /*03c0*/ 	.word	0x0000b1d0
        /*03c4*/ 	.word	0x00000007
        /*03c8*/ 	.word	0x00000000
        /*03cc*/ 	.short	0x010a
        /*03ce*/ 	.byte	0x3f
	.zero		1


	//   ....[53]....
        /*03d0*/ 	.word	0x0000b260
        /*03d4*/ 	.word	0x00000006
        /*03d8*/ 	.word	0x00000000
        /*03dc*/ 	.short	0x010a
        /*03de*/ 	.byte	0x3f
	.zero		1


	//   ....[54]....
        /*03e0*/ 	.word	0x0000b2f0
        /*03e4*/ 	.word	0x00000007
        /*03e8*/ 	.word	0x00000000
        /*03ec*/ 	.short	0x010a
        /*03ee*/ 	.byte	0x3f
	.zero		1


	//   ....[55]....
        /*03f0*/ 	.word	0x0000b380
        /*03f4*/ 	.word	0x00000006
        /*03f8*/ 	.word	0x00000000
        /*03fc*/ 	.short	0x010a
        /*03fe*/ 	.byte	0x3f
	.zero		1


	//   ....[56]....
        /*0400*/ 	.word	0x0000b410
        /*0404*/ 	.word	0x00000007
        /*0408*/ 	.word	0x00000000
        /*040c*/ 	.short	0x010a
        /*040e*/ 	.byte	0x3f
	.zero		1


	//   ....[57]....
        /*0410*/ 	.word	0x0000b4a0
        /*0414*/ 	.word	0x00000005
        /*0418*/ 	.word	0x00000000
        /*041c*/ 	.short	0x010a
        /*041e*/ 	.byte	0x3f
	.zero		1


	//   ....[58]....
        /*0420*/ 	.word	0x0000b500
        /*0424*/ 	.word	0x00000003
        /*0428*/ 	.word	0x00000000
        /*042c*/ 	.short	0x010a
        /*042e*/ 	.byte	0x3f
	.zero		1


	//   ....[59]....
        /*0430*/ 	.word	0x0000b560
        /*0434*/ 	.word	0x00000005
        /*0438*/ 	.word	0x00000000
        /*043c*/ 	.short	0x010a
        /*043e*/ 	.byte	0x3f
	.zero		1


	//   ....[60]....
        /*0440*/ 	.word	0x0000b630
        /*0444*/ 	.word	0x0000000c
        /*0448*/ 	.word	0x00000080
        /*044c*/ 	.short	0x010a
        /*044e*/ 	.byte	0x3f
	.zero		1


	//   ....[61]....
        /*0450*/ 	.word	0x0000b700
        /*0454*/ 	.word	0x00000007
        /*0458*/ 	.word	0x00000000
        /*045c*/ 	.short	0x010a
        /*045e*/ 	.byte	0x3f
	.zero		1


	//   ....[62]....
        /*0460*/ 	.word	0x0000b750
        /*0464*/ 	.word	0x00000006
        /*0468*/ 	.word	0x00000000
        /*046c*/ 	.short	0x010a
        /*046e*/ 	.byte	0x3f
	.zero		1


	//   ....[63]....
        /*0470*/ 	.word	0x0000b7a0
        /*0474*/ 	.word	0x00000007
        /*0478*/ 	.word	0x00000000
        /*047c*/ 	.short	0x010a
        /*047e*/ 	.byte	0x3f
	.zero		1


	//   ....[64]....
        /*0480*/ 	.word	0x0000b7f0
        /*0484*/ 	.word	0x00000006
        /*0488*/ 	.word	0x00000000
        /*048c*/ 	.short	0x010a
        /*048e*/ 	.byte	0x3f
	.zero		1


	//   ....[65]....
        /*0490*/ 	.word	0x0000b840
        /*0494*/ 	.word	0x00000007
        /*0498*/ 	.word	0x00000000
        /*049c*/ 	.short	0x010a
        /*049e*/ 	.byte	0x3f
	.zero		1


	//   ....[66]....
        /*04a0*/ 	.word	0x0000b890
        /*04a4*/ 	.word	0x00000006
        /*04a8*/ 	.word	0x00000000
        /*04ac*/ 	.short	0x010a
        /*04ae*/ 	.byte	0x3f
	.zero		1


	//   ....[67]....
        /*04b0*/ 	.word	0x0000b8e0
        /*04b4*/ 	.word	0x00000007
        /*04b8*/ 	.word	0x00000000
        /*04bc*/ 	.short	0x010a
        /*04be*/ 	.byte	0x3f
	.zero		1


	//   ....[68]....
        /*04c0*/ 	.word	0x0000b930
        /*04c4*/ 	.word	0x00000006
        /*04c8*/ 	.word	0x00000000
        /*04cc*/ 	.short	0x010a
        /*04ce*/ 	.byte	0x3f
	.zero		1


	//   ....[69]....
        /*04d0*/ 	.word	0x0000b980
        /*04d4*/ 	.word	0x00000007
        /*04d8*/ 	.word	0x00000000
        /*04dc*/ 	.short	0x010a
        /*04de*/ 	.byte	0x3f
	.zero		1


	//   ....[70]....
        /*04e0*/ 	.word	0x0000b9d0
        /*04e4*/ 	.word	0x00000006
        /*04e8*/ 	.word	0x00000000
        /*04ec*/ 	.short	0x010a
        /*04ee*/ 	.byte	0x3f
	.zero		1


	//   ....[71]....
        /*04f0*/ 	.word	0x0000ba20
        /*04f4*/ 	.word	0x00000007
        /*04f8*/ 	.word	0x00000000
        /*04fc*/ 	.short	0x010a
        /*04fe*/ 	.byte	0x3f
	.zero		1


	//   ....[72]....
        /*0500*/ 	.word	0x0000ba70
        /*0504*/ 	.word	0x00000006
        /*0508*/ 	.word	0x00000000
        /*050c*/ 	.short	0x010a
        /*050e*/ 	.byte	0x3f
	.zero		1


	//   ....[73]....
        /*0510*/ 	.word	0x0000bac0
        /*0514*/ 	.word	0x00000007
        /*0518*/ 	.word	0x00000000
        /*051c*/ 	.short	0x010a
        /*051e*/ 	.byte	0x3f
	.zero		1


	//   ....[74]....
        /*0520*/ 	.word	0x0000bb10
        /*0524*/ 	.word	0x00000006
        /*0528*/ 	.word	0x00000000
        /*052c*/ 	.short	0x010a
        /*052e*/ 	.byte	0x3f
	.zero		1


	//   ....[75]....
        /*0530*/ 	.word	0x0000bb60
        /*0534*/ 	.word	0x00000007
        /*0538*/ 	.word	0x00000000
        /*053c*/ 	.short	0x010a
        /*053e*/ 	.byte	0x3f
	.zero		1


	//----- nvinfo : EIATTR_NUM_MBARRIERS
	.align		4
.L_35:
        /*0540*/ 	.byte	0x03, 0x38
        /*0542*/ 	.short	0x0022


	//----- nvinfo : EIATTR_EXIT_INSTR_OFFSETS
	.align		4
        /*0544*/ 	.byte	0x04, 0x1c
        /*0546*/ 	.short	(.L_37 - .L_36)


	//   ....[0]....
.L_36:
        /*0548*/ 	.word	0x00000790


	//   ....[1]....
        /*054c*/ 	.word	0x00001050


	//   ....[2]....
        /*0550*/ 	.word	0x000097f0


	//   ....[3]....
        /*0554*/ 	.word	0x00009e20


	//   ....[4]....
        /*0558*/ 	.word	0x0000b4f0


	//----- nvinfo : EIATTR_MAX_THREADS
	.align		4
.L_37:
        /*055c*/ 	.byte	0x04, 0x05
        /*055e*/ 	.short	(.L_39 - .L_38)
.L_38:
        /*0560*/ 	.word	0x00000180
        /*0564*/ 	.word	0x00000001
        /*0568*/ 	.word	0x00000001


	//----- nvinfo : EIATTR_CRS_STACK_SIZE
	.align		4
.L_39:
        /*056c*/ 	.byte	0x04, 0x1e
        /*056e*/ 	.short	(.L_41 - .L_40)
.L_40:
        /*0570*/ 	.word	0x00000000


	//----- nvinfo : EIATTR_CBANK_PARAM_SIZE
	.align		4
.L_41:
        /*0574*/ 	.byte	0x03, 0x19
        /*0576*/ 	.short	0x0470


	//----- nvinfo : EIATTR_PARAM_CBANK
	.align		4
        /*0578*/ 	.byte	0x04, 0x0a
        /*057a*/ 	.short	(.L_43 - .L_42)
	.align		4
.L_42:
        /*057c*/ 	.word	index@(.nv.constant0._ZN7cutlass13device_kernelINS_4gemm6kernel13GemmUniversalIN4cute5tupleIJiiiiEEENS1_10collective13CollectiveMmaINS1_34MainloopSm90TmaGmmaWarpSpecializedILi16ENS5_IJNS4_1CILi1EEESB_SB_EEENS1_35KernelTmaWarpSpecializedCooperativeEEENS5_IJNSA_ILi384EEENSA_ILi64EEENSA_ILi16EEEEEENS_6half_tENS5_IJlSB_lEEESJ_SK_NS4_8TiledMMAINS4_8MMA_AtomIJNS4_4SM904GMMA25MMA_64x64x16_F32F16F16_SSILNSO_5MajorE0ELSQ_0ELNSO_7ScaleInE1ELSR_1EEEEEENS4_6LayoutINS5_IJNSA_ILi2EEESB_SB_EEENS5_IJSB_NSA_ILi0EEESX_EEEEENS5_IJNS4_10UnderscoreES10_S10_EEEEENS4_13SM90_TMA_LOADENS4_14ComposedLayoutINS4_7SwizzleILi1ELi4ELi3EEENS4_18smem_ptr_flag_bitsILi16EEENSU_INS5_IJNSA_ILi8EEESH_EEENS5_IJSH_SB_EEEEEEEvNS4_8identityES13_S1D_vS1E_EENS_8epilogue10collective6detail29Sm90TmaWarpSpecializedAdapterINS1H_15DefaultEpilogueISJ_SK_SK_NS1G_6thread17LinearCombinationISJ_Li1EffLNS1L_9ScaleType4KindE0ELNS_15FloatRoundStyleE2ESJ_EENS1_15EpilogueDefaultEEEEEvvEEEEvNT_6ParamsE)
        /*0580*/ 	.short	0x0210
        /*0582*/ 	.short	0x0470


	//----- nvinfo : EIATTR_SW_WAR
	.align		4
.L_43:
        /*0584*/ 	.byte	0x04, 0x36
        /*0586*/ 	.short	(.L_45 - .L_44)
.L_44:
        /*0588*/ 	.word	0x00000008
.L_45:


//--------------------- .nv.callgraph             --------------------------
	.section	.nv.callgraph,"",@"SHT_CUDA_CALLGRAPH"
	.align	4
	.sectionentsize	8
	.align		4
        /*0000*/ 	.word	0x00000000
	.align		4
        /*0004*/ 	.word	0xffffffff
	.align		4
        /*0008*/ 	.word	index@(_ZN7cutlass13device_kernelINS_4gemm6kernel13GemmUniversalIN4cute5tupleIJiiiiEEENS1_10collective13CollectiveMmaINS1_34MainloopSm90TmaGmmaWarpSpecializedILi16ENS5_IJNS4_1CILi1EEESB_SB_EEENS1_35KernelTmaWarpSpecializedCooperativeEEENS5_IJNSA_ILi384EEENSA_ILi64EEENSA_ILi16EEEEEENS_6half_tENS5_IJlSB_lEEESJ_SK_NS4_8TiledMMAINS4_8MMA_AtomIJNS4_4SM904GMMA25MMA_64x64x16_F32F16F16_SSILNSO_5MajorE0ELSQ_0ELNSO_7ScaleInE1ELSR_1EEEEEENS4_6LayoutINS5_IJNSA_ILi2EEESB_SB_EEENS5_IJSB_NSA_ILi0EEESX_EEEEENS5_IJNS4_10UnderscoreES10_S10_EEEEENS4_13SM90_TMA_LOADENS4_14ComposedLayoutINS4_7SwizzleILi1ELi4ELi3EEENS4_18smem_ptr_flag_bitsILi16EEENSU_INS5_IJNSA_ILi8EEESH_EEENS5_IJSH_SB_EEEEEEEvNS4_8identityES13_S1D_vS1E_EENS_8epilogue10collective6detail29Sm90TmaWarpSpecializedAdapterINS1H_15DefaultEpilogueISJ_SK_SK_NS1G_6thread17LinearCombinationISJ_Li1EffLNS1L_9ScaleType4KindE0ELNS_15FloatRoundStyleE2ESJ_EENS1_15EpilogueDefaultEEEEEvvEEEEvNT_6ParamsE)
	.align		4
        /*000c*/ 	.word	index@(__assertfail)
	.align		4
        /*0010*/ 	.word	0x00000000
	.align		4
        /*0014*/ 	.word	0xfffffffe
	.align		4
        /*0018*/ 	.word	0x00000000
	.align		4
        /*001c*/ 	.word	0xfffffffd
	.align		4
        /*0020*/ 	.word	0x00000000
	.align		4
        /*0024*/ 	.word	0xfffffffc


//--------------------- .nv.constant4             --------------------------
	.section	.nv.constant4,"a",@progbits
	.align	8
	.align		8
.nv.constant4:
        /*0000*/ 	.dword	__assertfail
	.align		8
        /*0008*/ 	.dword	__unnamed_1
	.align		8
        /*0010*/ 	.dword	_ZN40_INTERNAL_5b40d2ec_4_k_cu_a3fe63cf_133494cuda3std3__45__cpo5beginE
	.align		8
        /*0018*/ 	.dword	_ZN40_INTERNAL_5b40d2ec_4_k_cu_a3fe63cf_133494cuda3std3__45__cpo3endE
	.align		8
        /*0020*/ 	.dword	_ZN40_INTERNAL_5b40d2ec_4_k_cu_a3fe63cf_133494cuda3std3__45__cpo6cbeginE
	.align		8
        /*0028*/ 	.dword	_ZN40_INTERNAL_5b40d2ec_4_k_cu_a3fe63cf_133494cuda3std3__45__cpo4cendE
	.align		8
        /*0030*/ 	.dword	_ZN40_INTERNAL_5b40d2ec_4_k_cu_a3fe63cf_133494cuda3std3__442_GLOBAL__N__5b40d2ec_4_k_cu_a3fe63cf_133496ignoreE
	.align		8
        /*0038*/ 	.dword	_ZN40_INTERNAL_5b40d2ec_4_k_cu_a3fe63cf_133494cuda3std3__419piecewise_constructE
	.align		8
        /*0040*/ 	.dword	_ZN40_INTERNAL_5b40d2ec_4_k_cu_a3fe63cf_133494cuda3std3__48in_placeE
	.align		8
        /*0048*/ 	.dword	_ZN40_INTERNAL_5b40d2ec_4_k_cu_a3fe63cf_133494cuda3std6ranges3__45__cpo4swapE
	.align		8
        /*0050*/ 	.dword	_ZN40_INTERNAL_5b40d2ec_4_k_cu_a3fe63cf_133494cuda3std6ranges3__45__cpo9iter_moveE
	.align		8
        /*0058*/ 	.dword	_ZN40_INTERNAL_5b40d2ec_4_k_cu_a3fe63cf_133494cute7productE
	.align		8
        /*0060*/ 	.dword	_ZN40_INTERNAL_5b40d2ec_4_k_cu_a3fe63cf_133494cute1_E
	.align		8
        /*0068*/ 	.dword	$str$22
	.align		8
        /*0070*/ 	.dword	$str$23


//--------------------- .text._ZN7cutlass13device_kernelINS_4gemm6kernel13GemmUniversalIN4cute5tupleIJiiiiEEENS1_10collective13CollectiveMmaINS1_34MainloopSm90TmaGmmaWarpSpecializedILi16ENS5_IJNS4_1CILi1EEESB_SB_EEENS1_35KernelTmaWarpSpecializedCooperativeEEENS5_IJNSA_ILi384EEENSA_ILi64EEENSA_ILi16EEEEEENS_6half_tENS5_IJlSB_lEEESJ_SK_NS4_8TiledMMAINS4_8MMA_AtomIJNS4_4SM904GMMA25MMA_64x64x16_F32F16F16_SSILNSO_5MajorE0ELSQ_0ELNSO_7ScaleInE1ELSR_1EEEEEENS4_6LayoutINS5_IJNSA_ILi2EEESB_SB_EEENS5_IJSB_NSA_ILi0EEESX_EEEEENS5_IJNS4_10UnderscoreES10_S10_EEEEENS4_13SM90_TMA_LOADENS4_14ComposedLayoutINS4_7SwizzleILi1ELi4ELi3EEENS4_18smem_ptr_flag_bitsILi16EEENSU_INS5_IJNSA_ILi8EEESH_EEENS5_IJSH_SB_EEEEEEEvNS4_8identityES13_S1D_vS1E_EENS_8epilogue10collective6detail29Sm90TmaWarpSpecializedAdapterINS1H_15DefaultEpilogueISJ_SK_SK_NS1G_6thread17LinearCombinationISJ_Li1EffLNS1L_9ScaleType4KindE0ELNS_15FloatRoundStyleE2ESJ_EENS1_15EpilogueDefaultEEEEEvvEEEEvNT_6ParamsE --------------------------
	.section	.text._ZN7cutlass13device_kernelINS_4gemm6kernel13GemmUniversalIN4cute5tupleIJiiiiEEENS1_10collective13CollectiveMmaINS1_34MainloopSm90TmaGmmaWarpSpecializedILi16ENS5_IJNS4_1CILi1EEESB_SB_EEENS1_35KernelTmaWarpSpecializedCooperativeEEENS5_IJNSA_ILi384EEENSA_ILi64EEENSA_ILi16EEEEEENS_6half_tENS5_IJlSB_lEEESJ_SK_NS4_8TiledMMAINS4_8MMA_AtomIJNS4_4SM904GMMA25MMA_64x64x16_F32F16F16_SSILNSO_5MajorE0ELSQ_0ELNSO_7ScaleInE1ELSR_1EEEEEENS4_6LayoutINS5_IJNSA_ILi2EEESB_SB_EEENS5_IJSB_NSA_ILi0EEESX_EEEEENS5_IJNS4_10UnderscoreES10_S10_EEEEENS4_13SM90_TMA_LOADENS4_14ComposedLayoutINS4_7SwizzleILi1ELi4ELi3EEENS4_18smem_ptr_flag_bitsILi16EEENSU_INS5_IJNSA_ILi8EEESH_EEENS5_IJSH_SB_EEEEEEEvNS4_8identityES13_S1D_vS1E_EENS_8epilogue10collective6detail29Sm90TmaWarpSpecializedAdapterINS1H_15DefaultEpilogueISJ_SK_SK_NS1G_6thread17LinearCombinationISJ_Li1EffLNS1L_9ScaleType4KindE0ELNS_15FloatRoundStyleE2ESJ_EENS1_15EpilogueDefaultEEEEEvvEEEEvNT_6ParamsE,"ax",@progbits
	.align	128
.text._ZN7cutlass13device_kernelINS_4gemm6kernel13GemmUniversalIN4cute5tupleIJiiiiEEENS1_10collective13CollectiveMmaINS1_34MainloopSm90TmaGmmaWarpSpecializedILi16ENS5_IJNS4_1CILi1EEESB_SB_EEENS1_35KernelTmaWarpSpecializedCooperativeEEENS5_IJNSA_ILi384EEENSA_ILi64EEENSA_ILi16EEEEEENS_6half_tENS5_IJlSB_lEEESJ_SK_NS4_8TiledMMAINS4_8MMA_AtomIJNS4_4SM904GMMA25MMA_64x64x16_F32F16F16_SSILNSO_5MajorE0ELSQ_0ELNSO_7ScaleInE1ELSR_1EEEEEENS4_6LayoutINS5_IJNSA_ILi2EEESB_SB_EEENS5_IJSB_NSA_ILi0EEESX_EEEEENS5_IJNS4_10UnderscoreES10_S10_EEEEENS4_13SM90_TMA_LOADENS4_14ComposedLayoutINS4_7SwizzleILi1ELi4ELi3EEENS4_18smem_ptr_flag_bitsILi16EEENSU_INS5_IJNSA_ILi8EEESH_EEENS5_IJSH_SB_EEEEEEEvNS4_8identityES13_S1D_vS1E_EENS_8epilogue10collective6detail29Sm90TmaWarpSpecializedAdapterINS1H_15DefaultEpilogueISJ_SK_SK_NS1G_6thread17LinearCombinationISJ_Li1EffLNS1L_9ScaleType4KindE0ELNS_15FloatRoundStyleE2ESJ_EENS1_15EpilogueDefaultEEEEEvvEEEEvNT_6ParamsE:
        .type           _ZN7cutlass13device_kernelINS_4gemm6kernel13GemmUniversalIN4cute5tupleIJiiiiEEENS1_10collective13CollectiveMmaINS1_34MainloopSm90TmaGmmaWarpSpecializedILi16ENS5_IJNS4_1CILi1EEESB_SB_EEENS1_35KernelTmaWarpSpecializedCooperativeEEENS5_IJNSA_ILi384EEENSA_ILi64EEENSA_ILi16EEEEEENS_6half_tENS5_IJlSB_lEEESJ_SK_NS4_8TiledMMAINS4_8MMA_AtomIJNS4_4SM904GMMA25MMA_64x64x16_F32F16F16_SSILNSO_5MajorE0ELSQ_0ELNSO_7ScaleInE1ELSR_1EEEEEENS4_6LayoutINS5_IJNSA_ILi2EEESB_SB_EEENS5_IJSB_NSA_ILi0EEESX_EEEEENS5_IJNS4_10UnderscoreES10_S10_EEEEENS4_13SM90_TMA_LOADENS4_14ComposedLayoutINS4_7SwizzleILi1ELi4ELi3EEENS4_18smem_ptr_flag_bitsILi16EEENSU_INS5_IJNSA_ILi8EEESH_EEENS5_IJSH_SB_EEEEEEEvNS4_8identityES13_S1D_vS1E_EENS_8epilogue10collective6detail29Sm90TmaWarpSpecializedAdapterINS1H_15DefaultEpilogueISJ_SK_SK_NS1G_6thread17LinearCombinationISJ_Li1EffLNS1L_9ScaleType4KindE0ELNS_15FloatRoundStyleE2ESJ_EENS1_15EpilogueDefaultEEEEEvvEEEEvNT_6ParamsE,@function
        .size           _ZN7cutlass13device_kernelINS_4gemm6kernel13GemmUniversalIN4cute5tupleIJiiiiEEENS1_10collective13CollectiveMmaINS1_34MainloopSm90TmaGmmaWarpSpecializedILi16ENS5_IJNS4_1CILi1EEESB_SB_EEENS1_35KernelTmaWarpSpecializedCooperativeEEENS5_IJNSA_ILi384EEENSA_ILi64EEENSA_ILi16EEEEEENS_6half_tENS5_IJlSB_lEEESJ_SK_NS4_8TiledMMAINS4_8MMA_AtomIJNS4_4SM904GMMA25MMA_64x64x16_F32F16F16_SSILNSO_5MajorE0ELSQ_0ELNSO_7ScaleInE1ELSR_1EEEEEENS4_6LayoutINS5_IJNSA_ILi2EEESB_SB_EEENS5_IJSB_NSA_ILi0EEESX_EEEEENS5_IJNS4_10UnderscoreES10_S10_EEEEENS4_13SM90_TMA_LOADENS4_14ComposedLayoutINS4_7SwizzleILi1ELi4ELi3EEENS4_18smem_ptr_flag_bitsILi16EEENSU_INS5_IJNSA_ILi8EEESH_EEENS5_IJSH_SB_EEEEEEEvNS4_8identityES13_S1D_vS1E_EENS_8epilogue10collective6detail29Sm90TmaWarpSpecializedAdapterINS1H_15DefaultEpilogueISJ_SK_SK_NS1G_6thread17LinearCombinationISJ_Li1EffLNS1L_9ScaleType4KindE0ELNS_15FloatRoundStyleE2ESJ_EENS1_15EpilogueDefaultEEEEEvvEEEEvNT_6ParamsE,(.L_x_251 - _ZN7cutlass13device_kernelINS_4gemm6kernel13GemmUniversalIN4cute5tupleIJiiiiEEENS1_10collective13CollectiveMmaINS1_34MainloopSm90TmaGmmaWarpSpecializedILi16ENS5_IJNS4_1CILi1EEESB_SB_EEENS1_35KernelTmaWarpSpecializedCooperativeEEENS5_IJNSA_ILi384EEENSA_ILi64EEENSA_ILi16EEEEEENS_6half_tENS5_IJlSB_lEEESJ_SK_NS4_8TiledMMAINS4_8MMA_AtomIJNS4_4SM904GMMA25MMA_64x64x16_F32F16F16_SSILNSO_5MajorE0ELSQ_0ELNSO_7ScaleInE1ELSR_1EEEEEENS4_6LayoutINS5_IJNSA_ILi2EEESB_SB_EEENS5_IJSB_NSA_ILi0EEESX_EEEEENS5_IJNS4_10UnderscoreES10_S10_EEEEENS4_13SM90_TMA_LOADENS4_14ComposedLayoutINS4_7SwizzleILi1ELi4ELi3EEENS4_18smem_ptr_flag_bitsILi16EEENSU_INS5_IJNSA_ILi8EEESH_EEENS5_IJSH_SB_EEEEEEEvNS4_8identityES13_S1D_vS1E_EENS_8epilogue10collective6detail29Sm90TmaWarpSpecializedAdapterINS1H_15DefaultEpilogueISJ_SK_SK_NS1G_6thread17LinearCombinationISJ_Li1EffLNS1L_9ScaleType4KindE0ELNS_15FloatRoundStyleE2ESJ_EENS1_15EpilogueDefaultEEEEEvvEEEEvNT_6ParamsE)
        .other          _ZN7cutlass13device_kernelINS_4gemm6kernel13GemmUniversalIN4cute5tupleIJiiiiEEENS1_10collective13CollectiveMmaINS1_34MainloopSm90TmaGmmaWarpSpecializedILi16ENS5_IJNS4_1CILi1EEESB_SB_EEENS1_35KernelTmaWarpSpecializedCooperativeEEENS5_IJNSA_ILi384EEENSA_ILi64EEENSA_ILi16EEEEEENS_6half_tENS5_IJlSB_lEEESJ_SK_NS4_8TiledMMAINS4_8MMA_AtomIJNS4_4SM904GMMA25MMA_64x64x16_F32F16F16_SSILNSO_5MajorE0ELSQ_0ELNSO_7ScaleInE1ELSR_1EEEEEENS4_6LayoutINS5_IJNSA_ILi2EEESB_SB_EEENS5_IJSB_NSA_ILi0EEESX_EEEEENS5_IJNS4_10UnderscoreES10_S10_EEEEENS4_13SM90_TMA_LOADENS4_14ComposedLayoutINS4_7SwizzleILi1ELi4ELi3EEENS4_18smem_ptr_flag_bitsILi16EEENSU_INS5_IJNSA_ILi8EEESH_EEENS5_IJSH_SB_EEEEEEEvNS4_8identityES13_S1D_vS1E_EENS_8epilogue10collective6detail29Sm90TmaWarpSpecializedAdapterINS1H_15DefaultEpilogueISJ_SK_SK_NS1G_6thread17LinearCombinationISJ_Li1EffLNS1L_9ScaleType4KindE0ELNS_15FloatRoundStyleE2ESJ_EENS1_15EpilogueDefaultEEEEEvvEEEEvNT_6ParamsE,@"STO_CUDA_ENTRY STV_DEFAULT"
_ZN7cutlass13device_kernelINS_4gemm6kernel13GemmUniversalIN4cute5tupleIJiiiiEEENS1_10collective13CollectiveMmaINS1_34MainloopSm90TmaGmmaWarpSpecializedILi16ENS5_IJNS4_1CILi1EEESB_SB_EEENS1_35KernelTmaWarpSpecializedCooperativeEEENS5_IJNSA_ILi384EEENSA_ILi64EEENSA_ILi16EEEEEENS_6half_tENS5_IJlSB_lEEESJ_SK_NS4_8TiledMMAINS4_8MMA_AtomIJNS4_4SM904GMMA25MMA_64x64x16_F32F16F16_SSILNSO_5MajorE0ELSQ_0ELNSO_7ScaleInE1ELSR_1EEEEEENS4_6LayoutINS5_IJNSA_ILi2EEESB_SB_EEENS5_IJSB_NSA_ILi0EEESX_EEEEENS5_IJNS4_10UnderscoreES10_S10_EEEEENS4_13SM90_TMA_LOADENS4_14ComposedLayoutINS4_7SwizzleILi1ELi4ELi3EEENS4_18smem_ptr_flag_bitsILi16EEENSU_INS5_IJNSA_ILi8EEESH_EEENS5_IJSH_SB_EEEEEEEvNS4_8identityES13_S1D_vS1E_EENS_8epilogue10collective6detail29Sm90TmaWarpSpecializedAdapterINS1H_15DefaultEpilogueISJ_SK_SK_NS1G_6thread17LinearCombinationISJ_Li1EffLNS1L_9ScaleType4KindE0ELNS_15FloatRoundStyleE2ESJ_EENS1_15EpilogueDefaultEEEEEvvEEEEvNT_6ParamsE:
[----:B------:R-:W0:Y:S01]  /*0000*/  LDC R1, c[0x0][0x28] ;  /* 0x00000a00ff017b82 */ /* 0x000e220000000800 */
[----:B------:R-:W1:Y:S01]  /*0010*/  S2R R18, SR_TID.X ;  /* 0x0000000000127919 */ /* 0x000e620000002100 */
[----:B------:R-:W-:Y:S01]  /*0020*/  ELECT P0, URZ, PT ;  /* 0x00000000003f782f */ /* 0x000fe20003800000 */
[----:B------:R-:W-:Y:S01]  /*0030*/  BSSY B0, `(.L_x_0) ;  /* 0x000000f000007945 */ /* 0x000fe20003800000 */
[--C-:B-1----:R-:W-:Y:S02]  /*0040*/  SHF.R.U32.HI R0, RZ, 0x5, R18.reuse ;  /* 0x00000005ff007819 */ /* 0x102fe40000011612 */
[----:B------:R-:W-:-:S03]  /*0050*/  SHF.R.U32.HI R22, RZ, 0x7, R18 ;  /* 0x00000007ff167819 */ /* 0x000fc60000011612 */
[----:B------:R-:W1:Y:S04]  /*0060*/  SHFL.IDX PT, R5, R0, RZ, 0x1f ;  /* 0x00001fff00057589 */ /* 0x000e6800000e0000 */
[----:B------:R2:W3:Y:S01]  /*0070*/  SHFL.IDX PT, R8, R22, RZ, 0x1f ;  /* 0x00001fff16087589 */ /* 0x0004e200000e0000 */
[----:B-1----:R-:W-:-:S13]  /*0080*/  ISETP.NE.OR P0, PT, R5, RZ, !P0 ;  /* 0x000000ff0500720c */ /* 0x002fda0004705670 */
[----:B0-23--:R-:W-:Y:S05]  /*0090*/  @P0 BRA `(.L_x_1) ;  /* 0x0000000000200947 */ /* 0x00dfea0003800000 */
[----:B------:R-:W-:Y:S02]  /*00a0*/  ULDC.64 UR4, c[0x0][0x198] ;  /* 0x0000660000047ab9 */ /* 0x000fe40000000a00 */
[----:B------:R-:W-:Y:S02]  /*00b0*/  UIADD3 UR6, UP0, UR4, 0xf0, URZ ;  /* 0x000000f004067890 */ /* 0x000fe4000ff1e03f */
[----:B------:R-:W-:Y:S02]  /*00c0*/  UIADD3 UR4, UP1, UR4, 0x1f0, URZ ;  /* 0x000001f004047890 */ /* 0x000fe4000ff3e03f */
[----:B------:R-:W-:Y:S02]  /*00d0*/  UIADD3.X UR7, URZ, UR5, URZ, UP0, !UPT ;  /* 0x000000053f077290 */ /* 0x000fe400087fe43f */
[----:B------:R-:W-:-:S07]  /*00e0*/  UIADD3.X UR5, URZ, UR5, URZ, UP1, !UPT ;  /* 0x000000053f057290 */ /* 0x000fce0008ffe43f */
[----:B------:R0:W-:Y:S02]  /*00f0*/  UTMACCTL.PF [UR6] ;  /* 0x00000000060079b9 */ /* 0x0001e40008040000 */
[----:B------:R0:W-:Y:S02]  /*0100*/  UTMACCTL.PF [UR4] ;  /* 0x00000000040079b9 */ /* 0x0001e40008040000 */
[----:B0-----:R-:W-:Y:S01]  /*0110*/  NOP ;  /* 0x0000000000007918 */ /* 0x001fe20000000000 */
.L_x_1:
[----:B------:R-:W-:Y:S05]  /*0120*/  BSYNC B0 ;  /* 0x0000000000007941 */ /* 0x000fea0003800000 */
.L_x_0:
[----:B------:R-:W0:Y:S02]  /*0130*/  SHFL.IDX PT, R2, R0, RZ, 0x1f ;  /* 0x00001fff00027589 */ /* 0x000e2400000e0000 */
[----:B0-----:R-:W-:-:S13]  /*0140*/  ISETP.NE.AND P0, PT, R2, RZ, PT ;  /* 0x000000ff0200720c */ /* 0x001fda0003f05270 */
[----:B------:R-:W-:Y:S05]  /*0150*/  @P0 BRA `(.L_x_2) ;  /* 0x0000000000c40947 */ /* 0x000fea0003800000 */
[----:B------:R-:W-:Y:S01]  /*0160*/  ELECT P0, URZ, PT ;  /* 0x00000000003f782f */ /* 0x000fe20003800000 */
[----:B------:R-:W-:-:S12]  /*0170*/  BSSY B0, `(.L_x_2) ;  /* 0x000002f000007945 */ /* 0x000fd80003800000 */
[----:B------:R-:W-:Y:S05]  /*0180*/  @!P0 BRA `(.L_x_3) ;  /* 0x0000000000b48947 */ /* 0x000fea0003800000 */
[----:B------:R-:W0:Y:S01]  /*0190*/  S2UR UR8, SR_CgaCtaId ;  /* 0x00000000000879c3 */ /* 0x000e220000008800 */
[----:B------:R-:W-:Y:S01]  /*01a0*/  UMOV UR4, 0x400 ;  /* 0x0000040000047882 */ /* 0x000fe20000000000 */
[----:B------:R-:W-:Y:S01]  /*01b0*/  UMOV UR5, 0x1 ;  /* 0x0000000100057882 */ /* 0x000fe20000000000 */
[----:B------:R-:W-:Y:S02]  /*01c0*/  UMOV UR6, 0x100 ;  /* 0x0000010000067882 */ /* 0x000fe40000000000 */
[----:B------:R-:W-:-:S04]  /*01d0*/  UIADD3 UR6, -UR6, 0x100000, URZ ;  /* 0x0010000006067890 */ /* 0x000fc8000fffe13f */
[----:B------:R-:W-:Y:S02]  /*01e0*/  USHF.L.U32 UR7, UR6, 0xb, URZ ;  /* 0x0000000b06077899 */ /* 0x000fe4000800063f */
[----:B------:R-:W-:Y:S02]  /*01f0*/  USHF.L.U32 UR6, UR6, 0x1, URZ ;  /* 0x0000000106067899 */ /* 0x000fe4000800063f */
[----:B0-----:R-:W-:Y:S02]  /*0200*/  ULEA UR8, UR8, UR4, 0x18 ;  /* 0x0000000408087291 */ /* 0x001fe4000f8ec03f */
[----:B------:R-:W-:-:S04]  /*0210*/  UIADD3 UR4, -UR5, 0x100000, URZ ;  /* 0x0010000005047890 */ /* 0x000fc8000fffe13f */
[----:B------:R-:W-:Y:S02]  /*0220*/  USHF.L.U32 UR5, UR4, 0xb, URZ ;  /* 0x0000000b04057899 */ /* 0x000fe4000800063f */
[----:B------:R-:W-:Y:S01]  /*0230*/  USHF.L.U32 UR4, UR4, 0x1, URZ ;  /* 0x0000000104047899 */ /* 0x000fe2000800063f */
[----:B------:R-:W0:Y:S11]  /*0240*/  FENCE.VIEW.ASYNC.S ;  /* 0x00000000000073c6 */ /* 0x000e360000000000 */
[----:B0-----:R0:W1:Y:S01]  /*0250*/  SYNCS.EXCH.64 URZ, [UR8], UR4 ;  /* 0x00000004083f75b2 */ /* 0x0010620008000100 */
[----:B------:R0:W2:Y:S01]  /*0260*/  SYNCS.EXCH.64 URZ, [UR8+0x80], UR6 ;  /* 0x00008006083f75b2 */ /* 0x0000a20008000100 */
[----:B------:R0:W3:Y:S01]  /*0270*/  SYNCS.EXCH.64 URZ, [UR8+0x8], UR4 ;  /* 0x00000804083f75b2 */ /* 0x0000e20008000100 */
[----:B------:R0:W4:Y:S01]  /*0280*/  SYNCS.EXCH.64 URZ, [UR8+0x88], UR6 ;  /* 0x00008806083f75b2 */ /* 0x0001220008000100 */
[----:B------:R0:W0:Y:S01]  /*0290*/  SYNCS.EXCH.64 URZ, [UR8+0x10], UR4 ;  /* 0x00001004083f75b2 */ /* 0x0000220008000100 */
        /* <DEDUP_REMOVED lines=27> */
[----:B-1234-:R-:W-:Y:S01]  /*0450*/  NOP ;  /* 0x0000000000007918 */ /* 0x01efe20000000000 */
.L_x_3:
[----:B0-----:R-:W-:Y:S05]  /*0460*/  BSYNC B0 ;  /* 0x0000000000007941 */ /* 0x001fea0003800000 */
.L_x_2:
[----:B------:R-:W0:Y:S01]  /*0470*/  SHFL.IDX PT, R0, R0, RZ, 0x1f ;  /* 0x00001fff00007589 */ /* 0x000e2200000e0000 */
[----:B------:R-:W-:Y:S01]  /*0480*/  ELECT P0, URZ, PT ;  /* 0x00000000003f782f */ /* 0x000fe20003800000 */
[----:B------:R-:W1:Y:S01]  /*0490*/  LDC R2, c[0x0][0x65c] ;  /* 0x00019700ff027b82 */ /* 0x000e620000000800 */
[----:B------:R-:W-:Y:S01]  /*04a0*/  SHF.R.S32.HI R6, RZ, 0x1f, R5 ;  /* 0x0000001fff067819 */ /* 0x000fe20000011405 */
[----:B------:R-:W2:Y:S01]  /*04b0*/  S2R R3, SR_CTAID.Y ;  /* 0x0000000000037919 */ /* 0x000ea20000002600 */
[----:B------:R-:W-:Y:S01]  /*04c0*/  UMOV UR4, 0x20 ;  /* 0x0000002000047882 */ /* 0x000fe20000000000 */
[----:B------:R-:W-:Y:S01]  /*04d0*/  ISETP.NE.AND P2, PT, R8, RZ, PT ;  /* 0x000000ff0800720c */ /* 0x000fe20003f45270 */
[----:B------:R-:W-:Y:S01]  /*04e0*/  NOP ;  /* 0x0000000000007918 */ /* 0x000fe20000000000 */
[----:B------:R-:W3:Y:S01]  /*04f0*/  S2R R4, SR_CTAID.X ;  /* 0x0000000000047919 */ /* 0x000ee20000002500 */
[----:B------:R-:W-:Y:S01]  /*0500*/  LEA.HI R6, R6, R5, RZ, 0x2 ;  /* 0x0000000506067211 */ /* 0x000fe200078f10ff */
[----:B------:R-:W-:Y:S01]  /*0510*/  NOP ;  /* 0x0000000000007918 */ /* 0x000fe20000000000 */
[----:B0-----:R-:W-:-:S02]  /*0520*/  ISETP.NE.OR P0, PT, R0, RZ, !P0 ;  /* 0x000000ff0000720c */ /* 0x001fc40004705670 */
[----:B-1----:R-:W-:-:S04]  /*0530*/  ISETP.NE.AND P3, PT, R2, 0x1, PT ;  /* 0x000000010200780c */ /* 0x002fc80003f65270 */
[----:B------:R-:W-:Y:S02]  /*0540*/  P2R R0, PR, RZ, 0x8 ;  /* 0x00000008ff007803 */ /* 0x000fe40000000000 */
[----:B------:R-:W-:-:S05]  /*0550*/  LOP3.LUT R0, R6, 0xfffffffc, RZ, 0xc0, !PT ;  /* 0xfffffffc06007812 */ /* 0x000fca00078ec0ff */
[----:B------:R-:W-:Y:S01]  /*0560*/  VOTEU.ALL UP0, P0 ;  /* 0x00000000003f7886 */ /* 0x000fe20000000000 */
[----:B------:R-:W-:Y:S01]  /*0570*/  IMAD.IADD R0, R5, 0x1, -R0 ;  /* 0x0000000105007824 */ /* 0x000fe200078e0a00 */
[----:B------:R-:W3:Y:S01]  /*0580*/  @P3 LDC R17, c[0x0][0x10] ;  /* 0x00000400ff113b82 */ /* 0x000ee20000000800 */
[----:B------:R-:W-:Y:S01]  /*0590*/  VOTEU.ALL UP1, P0 ;  /* 0x00000000003f7886 */ /* 0x000fe20000020000 */
[----:B--2---:R-:W-:Y:S01]  /*05a0*/  @P3 IMAD.MOV.U32 R6, RZ, RZ, R3 ;  /* 0x000000ffff063224 */ /* 0x004fe200078e0003 */
[----:B------:R-:W-:Y:S01]  /*05b0*/  @!UP0 UMOV UR6, 0x400 ;  /* 0x0000040000068882 */ /* 0x000fe20000000000 */
[----:B------:R-:W-:-:S04]  /*05c0*/  @!UP0 UIADD3 UR4, -UR4, 0x100000, URZ ;  /* 0x0010000004048890 */ /* 0x000fc8000fffe13f */
[----:B------:R-:W-:Y:S02]  /*05d0*/  @!UP0 USHF.L.U32 UR5, UR4, 0xb, URZ ;  /* 0x0000000b04058899 */ /* 0x000fe4000800063f */
[----:B------:R-:W-:Y:S01]  /*05e0*/  @!UP0 USHF.L.U32 UR4, UR4, 0x1, URZ ;  /* 0x0000000104048899 */ /* 0x000fe2000800063f */
[----:B------:R-:W-:Y:S02]  /*05f0*/  @P3 IMAD.MOV.U32 R7, RZ, RZ, RZ ;  /* 0x000000ffff073224 */ /* 0x000fe400078e00ff */
[----:B------:R-:W-:Y:S01]  /*0600*/  IMAD.MOV.U32 R5, RZ, RZ, RZ ;  /* 0x000000ffff057224 */ /* 0x000fe200078e00ff */
[----:B------:R-:W0:Y:S01]  /*0610*/  @!UP0 S2UR UR7, SR_CgaCtaId ;  /* 0x00000000000789c3 */ /* 0x000e220000008800 */
[----:B------:R-:W-:-:S07]  /*0620*/  @P3 IMAD.MOV.U32 R11, RZ, RZ, RZ ;  /* 0x000000ffff0b3224 */ /* 0x000fce00078e00ff */
[----:B------:R-:W1:Y:S01]  /*0630*/  @!P3 LDC R9, c[0x0][0xc] ;  /* 0x00000300ff09bb82 */ /* 0x000e620000000800 */
[----:B---3--:R-:W-:-:S04]  /*0640*/  @P3 IMAD.WIDE.U32 R16, R4, R17, R6 ;  /* 0x0000001104103225 */ /* 0x008fc800078e0006 */
[----:B------:R-:W-:Y:S01]  /*0650*/  @P3 IMAD.IADD R17, R17, 0x1, R11 ;  /* 0x0000000111113824 */ /* 0x000fe200078e020b */
[----:B0-----:R-:W-:Y:S01]  /*0660*/  @!UP0 ULEA UR6, UR7, UR6, 0x18 ;  /* 0x0000000607068291 */ /* 0x001fe2000f8ec03f */
[----:B------:R-:W-:Y:S01]  /*0670*/  VOTEU.ALL UP0, P0 ;  /* 0x00000000003f7886 */ /* 0x000fe20000000000 */
[----:B------:R-:W-:-:S04]  /*0680*/  ISETP.NE.AND P0, PT, R0, 0x3, PT ;  /* 0x000000030000780c */ /* 0x000fc80003f05270 */
[----:B------:R-:W-:Y:S01]  /*0690*/  ISETP.EQ.OR P0, PT, R0, RZ, !P0 ;  /* 0x000000ff0000720c */ /* 0x000fe20004702670 */
[----:B-1----:R-:W-:-:S03]  /*06a0*/  @!P3 IMAD.WIDE.U32 R6, R9, R3, R4 ;  /* 0x000000030906b225 */ /* 0x002fc600078e0004 */
[C---:B------:R-:W-:Y:S01]  /*06b0*/  ISETP.EQ.AND P0, PT, R8.reuse, RZ, P0 ;  /* 0x000000ff0800720c */ /* 0x040fe20000702270 */
[----:B------:R-:W-:Y:S01]  /*06c0*/  VIADD R8, R8, 0xffffffff ;  /* 0xffffffff08087836 */ /* 0x000fe20000000000 */
[----:B------:R-:W0:Y:S02]  /*06d0*/  FENCE.VIEW.ASYNC.S ;  /* 0x00000000000073c6 */ /* 0x000e240000000000 */
[----:B0-----:R0:W1:Y:S01]  /*06e0*/  @!UP0 SYNCS.EXCH.64 URZ, [UR6+0x110], UR4 ;  /* 0x00011004063f85b2 */ /* 0x0010620008000100 */
[----:B------:R-:W-:Y:S01]  /*06f0*/  @!P3 IMAD.MOV.U32 R16, RZ, RZ, R6 ;  /* 0x000000ffff10b224 */ /* 0x000fe200078e0006 */
[----:B------:R-:W-:Y:S01]  /*0700*/  SEL R19, RZ, 0x1, !P0 ;  /* 0x00000001ff137807 */ /* 0x000fe20004000000 */
[----:B------:R-:W-:Y:S01]  /*0710*/  @!P3 IMAD.MOV.U32 R17, RZ, RZ, R7 ;  /* 0x000000ffff11b224 */ /* 0x000fe200078e0007 */
[----:B------:R-:W-:-:S04]  /*0720*/  ISETP.GE.U32.AND P1, PT, R8, 0x2, PT ;  /* 0x000000020800780c */ /* 0x000fc80003f26070 */
[----:B------:R-:W-:Y:S01]  /*0730*/  SEL R19, R19, 0x2, P1 ;  /* 0x0000000213137807 */ /* 0x000fe20000800000 */
[----:B------:R0:W1:Y:S01]  /*0740*/  @!UP1 SYNCS.EXCH.64 URZ, [UR6+0x118], UR4 ;  /* 0x00011804063f95b2 */ /* 0x0000620008000100 */
[----:B------:R-:W-:Y:S01]  /*0750*/  NOP ;  /* 0x0000000000007918 */ /* 0x000fe20000000000 */
[----:B-1----:R-:W-:Y:S06]  /*0760*/  BAR.SYNC.DEFER_BLOCKING 0x0 ;  /* 0x0000000000007b1d */ /* 0x002fec0000010000 */
[----:B------:R-:W-:Y:S05]  /*0770*/  @!P2 BRA `(.L_x_4) ;  /* 0x000000900020a947 */ /* 0x000fea0003800000 */
[----:B------:R-:W-:-:S13]  /*0780*/  ISETP.GT.U32.AND P0, PT, R8, 0x1, PT ;  /* 0x000000010800780c */ /* 0x000fda0003f04070 */
[----:B0-----:R-:W-:Y:S05]  /*0790*/  @P0 EXIT ;  /* 0x000000000000094d */ /* 0x001fea0003800000 */
[----:B------:R-:W-:Y:S01]  /*07a0*/  ULDC.64 UR4, c[0x0][0x650] ;  /* 0x0001940000047ab9 */ /* 0x000fe20000000a00 */
[----:B------:R-:W-:Y:S01]  /*07b0*/  PRMT R0, RZ, 0x7610, R0 ;  /* 0x00007610ff007816 */ /* 0x000fe20000000000 */
[----:B------:R-:W-:Y:S01]  /*07c0*/  IMAD.MOV.U32 R122, RZ, RZ, -0x1 ;  /* 0xffffffffff7a7424 */ /* 0x000fe200078e00ff */
[----:B------:R-:W-:Y:S01]  /*07d0*/  ISETP.GE.U32.AND P0, PT, R16, UR4, PT ;  /* 0x0000000410007c0c */ /* 0x000fe2000bf06070 */
[----:B------:R-:W-:Y:S02]  /*07e0*/  IMAD.MOV.U32 R123, RZ, RZ, -0x1 ;  /* 0xffffffffff7b7424 */ /* 0x000fe400078e00ff */
[----:B------:R-:W-:Y:S01]  /*07f0*/  IMAD.MOV.U32 R23, RZ, RZ, -0x1 ;  /* 0xffffffffff177424 */ /* 0x000fe200078e00ff */
[----:B------:R-:W-:-:S13]  /*0800*/  ISETP.GE.U32.AND.EX P0, PT, R17, UR5, PT, P0 ;  /* 0x0000000511007c0c */ /* 0x000fda000bf06100 */
[----:B------:R-:W-:Y:S05]  /*0810*/  @P0 BRA `(.L_x_5) ;  /* 0x0000000400540947 */ /* 0x000fea0003800000 */
[----:B------:R-:W0:Y:S01]  /*0820*/  LDC.64 R14, c[0x0][0x628] ;  /* 0x00018a00ff0e7b82 */ /* 0x000e220000000a00 */
[----:B------:R-:W-:Y:S02]  /*0830*/  IMAD.MOV.U32 R6, RZ, RZ, R16 ;  /* 0x000000ffff067224 */ /* 0x000fe400078e0010 */
[----:B------:R-:W-:-:S05]  /*0840*/  IMAD.MOV.U32 R7, RZ, RZ, R17 ;  /* 0x000000ffff077224 */ /* 0x000fca00078e0011 */
[----:B------:R-:W1:Y:S08]  /*0850*/  LDC R0, c[0x0][0x630] ;  /* 0x00018c00ff007b82 */ /* 0x000e700000000800 */
[----:B------:R-:W2:Y:S01]  /*0860*/  LDC.64 R20, c[0x0][0x620] ;  /* 0x00018800ff147b82 */ /* 0x000ea20000000a00 */
[----:B0-----:R-:W-:-:S04]  /*0870*/  ISETP.NE.U32.AND P0, PT, R14, RZ, PT ;  /* 0x000000ff0e00720c */ /* 0x001fc80003f05070 */
[----:B------:R-:W-:-:S13]  /*0880*/  ISETP.NE.AND.EX P0, PT, R15, RZ, PT, P0 ;  /* 0x000000ff0f00720c */ /* 0x000fda0003f05300 */
[----:B-12---:R-:W-:Y:S05]  /*0890*/  @!P0 BRA `(.L_x_6) ;  /* 0x0000000000288947 */ /* 0x006fea0003800000 */
[----:B------:R-:W0:Y:S02]  /*08a0*/  LDC R11, c[0x0][0x634] ;  /* 0x00018d00ff0b7b82 */ /* 0x000e240000000800 */
[----:B0-----:R-:W-:-:S05]  /*08b0*/  IADD3 R11, P0, R16, R11, RZ ;  /* 0x0000000b100b7210 */ /* 0x001fca0007f1e0ff */
[----:B------:R-:W-:-:S04]  /*08c0*/  IMAD.X R13, RZ, RZ, R17, P0 ;  /* 0x000000ffff0d7224 */ /* 0x000fc800000e0611 */
[----:B------:R-:W-:-:S04]  /*08d0*/  IMAD.WIDE.U32 R6, R13, R14, RZ ;  /* 0x0000000e0d067225 */ /* 0x000fc800078e00ff */
[----:B------:R-:W-:-:S04]  /*08e0*/  IMAD.WIDE.U32 R8, P0, R11, R15, R6 ;  /* 0x0000000f0b087225 */ /* 0x000fc80007800006 */
[----:B------:R-:W-:-:S04]  /*08f0*/  IMAD.WIDE.U32 R6, R11, R14, RZ ;  /* 0x0000000e0b067225 */ /* 0x000fc800078e00ff */
[----:B------:R-:W-:Y:S01]  /*0900*/  IMAD.X R11, RZ, RZ, RZ, P0 ;  /* 0x000000ffff0b7224 */ /* 0x000fe200000e06ff */
[----:B------:R-:W-:Y:S01]  /*0910*/  IADD3 RZ, P0, R7, R8, RZ ;  /* 0x0000000807ff7210 */ /* 0x000fe20007f1e0ff */
[----:B------:R-:W-:-:S04]  /*0920*/  IMAD.MOV.U32 R10, RZ, RZ, R9 ;  /* 0x000000ffff0a7224 */ /* 0x000fc800078e0009 */
[----:B------:R-:W-:-:S08]  /*0930*/  IMAD.WIDE.U32.X R6, R13, R15, R10, P0 ;  /* 0x0000000f0d067225 */ /* 0x000fd000000e040a */
.L_x_6:
[-CC-:B------:R-:W-:Y:S01]  /*0940*/  SHF.R.U64 R23, R6, R0.reuse, R7.reuse ;  /* 0x0000000006177219 */ /* 0x180fe20000001207 */
[----:B------:R-:W0:Y:S01]  /*0950*/  LDC R10, c[0x0][0x618] ;  /* 0x00018600ff0a7b82 */ /* 0x000e220000000800 */
[----:B------:R-:W-:Y:S01]  /*0960*/  SHF.R.U32.HI R5, RZ, R0, R7 ;  /* 0x00000000ff057219 */ /* 0x000fe20000011607 */
[----:B------:R-:W-:Y:S01]  /*0970*/  ULDC UR4, c[0x0][0x150] ;  /* 0x0000540000047ab9 */ /* 0x000fe20000000800 */
[----:B------:R-:W-:Y:S02]  /*0980*/  IADD3 R9, P0, RZ, -R23, RZ ;  /* 0x80000017ff097210 */ /* 0x000fe40007f1e0ff */
[----:B------:R-:W-:-:S03]  /*0990*/  I2FP.F32.U32 R0, R4 ;  /* 0x0000000400007245 */ /* 0x000fc60000201000 */
[----:B------:R-:W1:Y:S01]  /*09a0*/  LDC.64 R28, c[0x0][0x640] ;  /* 0x00019000ff1c7b82 */ /* 0x000e620000000a00 */
[----:B------:R-:W-:Y:S02]  /*09b0*/  IMAD.X R11, RZ, RZ, ~R5, P0 ;  /* 0x000000ffff0b7224 */ /* 0x000fe400000e0e05 */
[----:B------:R-:W-:Y:S01]  /*09c0*/  FMUL R0, R0, UR4 ;  /* 0x0000000400007c20 */ /* 0x000fe20008400000 */
[----:B------:R-:W-:Y:S01]  /*09d0*/  IMAD.WIDE.U32 R6, R9, R20, R16 ;  /* 0x0000001409067225 */ /* 0x000fe200078e0010 */
[----:B------:R-:W-:-:S03]  /*09e0*/  ULDC UR4, c[0x0][0x154] ;  /* 0x0000550000047ab9 */ /* 0x000fc60000000800 */
[----:B------:R-:W-:Y:S01]  /*09f0*/  IMAD R8, R11, R20, RZ ;  /* 0x000000140b087224 */ /* 0x000fe200078e02ff */
[----:B------:R-:W2:Y:S01]  /*0a00*/  LDC R5, c[0x0][0x144] ;  /* 0x00005100ff057b82 */ /* 0x000ea20000000800 */
[----:B------:R-:W3:Y:S02]  /*0a10*/  F2I.U32.TRUNC.NTZ R0, R0 ;  /* 0x0000000000007305 */ /* 0x000ee4000020f000 */
[----:B------:R-:W-:-:S04]  /*0a20*/  IMAD R9, R9, R21, R8 ;  /* 0x0000001509097224 */ /* 0x000fc800078e0208 */
[----:B------:R-:W-:Y:S01]  /*0a30*/  IMAD.IADD R7, R7, 0x1, R9 ;  /* 0x0000000107077824 */ /* 0x000fe200078e0209 */
[----:B------:R-:W4:Y:S01]  /*0a40*/  LDC R12, c[0x0][0x608] ;  /* 0x00018200ff0c7b82 */ /* 0x000f220000000800 */
[----:B------:R-:W-:-:S03]  /*0a50*/  IMAD.MOV.U32 R9, RZ, RZ, -0x1 ;  /* 0xffffffffff097424 */ /* 0x000fc600078e00ff */
[-CC-:B0-----:R-:W-:Y:S02]  /*0a60*/  SHF.R.U64 R20, R6, R10.reuse, R7.reuse ;  /* 0x0000000a06147219 */ /* 0x181fe40000001207 */
[----:B------:R-:W-:Y:S02]  /*0a70*/  I2FP.F32.U32 R6, R3 ;  /* 0x0000000300067245 */ /* 0x000fe40000201000 */
[----:B------:R-:W0:Y:S01]  /*0a80*/  LDC R26, c[0x0][0x658] ;  /* 0x00019600ff1a7b82 */ /* 0x000e220000000800 */
[----:B-1----:R-:W-:Y:S01]  /*0a90*/  ISETP.NE.U32.AND P0, PT, R28, RZ, PT ;  /* 0x000000ff1c00720c */ /* 0x002fe20003f05070 */
[----:B---3--:R-:W-:Y:S01]  /*0aa0*/  IMAD.MOV R8, RZ, RZ, -R0 ;  /* 0x000000ffff087224 */ /* 0x008fe200078e0a00 */
[----:B------:R-:W-:Y:S01]  /*0ab0*/  SHF.R.U32.HI R7, RZ, R10, R7 ;  /* 0x0000000aff077219 */ /* 0x000fe20000011607 */
[----:B------:R-:W-:Y:S01]  /*0ac0*/  FMUL R6, R6, UR4 ;  /* 0x0000000406067c20 */ /* 0x000fe20008400000 */
[----:B------:R-:W-:-:S03]  /*0ad0*/  ISETP.NE.AND.EX P0, PT, R29, RZ, PT, P0 ;  /* 0x000000ff1d00720c */ /* 0x000fc60003f05300 */
[----:B------:R-:W1:Y:S01]  /*0ae0*/  LDC R14, c[0x0][0x148] ;  /* 0x00005200ff0e7b82 */ /* 0x000e620000000800 */
[----:B--2---:R-:W-:-:S07]  /*0af0*/  IMAD R0, R5, R8, R4 ;  /* 0x0000000805007224 */ /* 0x004fce00078e0204 */
[----:B------:R-:W2:Y:S01]  /*0b00*/  LDC R24, c[0x0][0x600] ;  /* 0x00018000ff187b82 */ /* 0x000ea20000000800 */
[-CC-:B----4-:R-:W-:Y:S02]  /*0b10*/  SHF.R.U64 R30, R20, R12.reuse, R7.reuse ;  /* 0x0000000c141e7219 */ /* 0x190fe40000001207 */
[----:B------:R-:W-:Y:S01]  /*0b20*/  SHF.R.U32.HI R5, RZ, R12, R7 ;  /* 0x0000000cff057219 */ /* 0x000fe20000011607 */
[----:B------:R-:W-:Y:S01]  /*0b30*/  IMAD.MOV.U32 R7, RZ, RZ, 0x1 ;  /* 0x00000001ff077424 */ /* 0x000fe200078e00ff */
[----:B------:R3:W4:Y:S03]  /*0b40*/  F2I.U32.TRUNC.NTZ R12, R6 ;  /* 0x00000006000c7305 */ /* 0x000726000020f000 */
[----:B------:R-:W1:Y:S01]  /*0b50*/  LDC R15, c[0x0][0x648] ;  /* 0x00019200ff0f7b82 */ /* 0x000e620000000800 */
[-C--:B0-----:R-:W-:Y:S02]  /*0b60*/  SHF.L.U32 R4, R9, R26.reuse, RZ ;  /* 0x0000001a09047219 */ /* 0x081fe400000006ff */
[----:B------:R-:W-:-:S02]  /*0b70*/  SHF.R.U64 R32, R30, R26, R5 ;  /* 0x0000001a1e207219 */ /* 0x000fc40000001205 */
[----:B------:R-:W-:Y:S02]  /*0b80*/  LOP3.LUT R11, RZ, R4, RZ, 0x33, !PT ;  /* 0x00000004ff0b7212 */ /* 0x000fe400078e33ff */
[-C--:B------:R-:W-:Y:S01]  /*0b90*/  SHF.R.U32.HI R5, RZ, R26.reuse, R5 ;  /* 0x0000001aff057219 */ /* 0x080fe20000011605 */
[----:B------:R-:W0:Y:S01]  /*0ba0*/  LDC R21, c[0x0][0x638] ;  /* 0x00018e00ff157b82 */ /* 0x000e220000000800 */
[----:B------:R-:W-:Y:S01]  /*0bb0*/  SHF.L.U32 R10, R7, R26, RZ ;  /* 0x0000001a070a7219 */ /* 0x000fe200000006ff */
[----:B------:R-:W-:-:S06]  /*0bc0*/  IMAD.MOV.U32 R4, RZ, RZ, R32 ;  /* 0x000000ffff047224 */ /* 0x000fcc00078e0020 */
[----:B------:R-:W0:Y:S01]  /*0bd0*/  LDC R122, c[0x0][0x610] ;  /* 0x00018400ff7a7b82 */ /* 0x000e220000000800 */
[----:B---34-:R-:W-:Y:S05]  /*0be0*/  @!P0 BRA `(.L_x_7) ;  /* 0x0000000000288947 */ /* 0x018fea0003800000 */
[----:B------:R-:W3:Y:S02]  /*0bf0*/  LDC R9, c[0x0][0x64c] ;  /* 0x00019300ff097b82 */ /* 0x000ee40000000800 */
[----:B---3--:R-:W-:-:S05]  /*0c00*/  IADD3 R9, P0, R32, R9, RZ ;  /* 0x0000000920097210 */ /* 0x008fca0007f1e0ff */
        /* <DEDUP_REMOVED lines=8> */
.L_x_7:
[----:B-1----:R-:W-:Y:S01]  /*0c90*/  SHF.R.U64 R4, R4, R15, R5 ;  /* 0x0000000f04047219 */ /* 0x002fe20000001205 */
[----:B--2---:R-:W-:Y:S01]  /*0ca0*/  VIADD R5, R24, 0xffffffff ;  /* 0xffffffff18057836 */ /* 0x004fe20000000000 */
[----:B------:R-:W-:Y:S01]  /*0cb0*/  LOP3.LUT R11, R30, R11, RZ, 0xc0, !PT ;  /* 0x0000000b1e0b7212 */ /* 0x000fe200078ec0ff */
[----:B------:R-:W-:Y:S02]  /*0cc0*/  IMAD.MOV R12, RZ, RZ, -R12 ;  /* 0x000000ffff0c7224 */ /* 0x000fe400078e0a0c */
[----:B------:R-:W-:Y:S01]  /*0cd0*/  IMAD.MOV R6, RZ, RZ, -R4 ;  /* 0x000000ffff067224 */ /* 0x000fe200078e0a04 */
[----:B------:R-:W-:Y:S01]  /*0ce0*/  LOP3.LUT R5, R20, R5, RZ, 0xc0, !PT ;  /* 0x0000000514057212 */ /* 0x000fe200078ec0ff */
[----:B------:R-:W-:Y:S02]  /*0cf0*/  @P3 IMAD R0, R14, R12, R3 ;  /* 0x0000000c0e003224 */ /* 0x000fe400078e0203 */
[----:B------:R-:W-:Y:S02]  /*0d00*/  IMAD R11, R10, R4, R11 ;  /* 0x000000040a0b7224 */ /* 0x000fe400078e020b */
[----:B0-----:R-:W-:-:S02]  /*0d10*/  IMAD R3, R6, R21, R32 ;  /* 0x0000001506037224 */ /* 0x001fc400078e0220 */
[----:B------:R-:W-:Y:S02]  /*0d20*/  IMAD R122, R11, R122, R0 ;  /* 0x0000007a0b7a7224 */ /* 0x000fe400078e0200 */
[----:B------:R-:W-:Y:S02]  /*0d30*/  IMAD R3, R3, R24, R5 ;  /* 0x0000001803037224 */ /* 0x000fe400078e0205 */
[----:B------:R-:W-:-:S03]  /*0d40*/  IMAD.MOV.U32 R0, RZ, RZ, 0x1 ;  /* 0x00000001ff007424 */ /* 0x000fc600078e00ff */
[----:B------:R-:W-:Y:S02]  /*0d50*/  SEL R123, R3, R122, !P3 ;  /* 0x0000007a037b7207 */ /* 0x000fe40005800000 */
[----:B------:R-:W-:-:S07]  /*0d60*/  SEL R122, R122, R3, !P3 ;  /* 0x000000037a7a7207 */ /* 0x000fce0005800000 */
.L_x_5:
[----:B------:R-:W-:-:S08]  /*0d70*/  NOP ;  /* 0x0000000000007918 */ /* 0x000fd00000000000 */
[----:B------:R-:W0:Y:S02]  /*0d80*/  USETMAXREG.TRY_ALLOC.CTAPOOL UP0, 0xe8 ;  /* 0x000000e8000079c8 */ /* 0x000e240008000600 */
[----:B0-----:R-:W-:-:S13]  /*0d90*/  PLOP3.LUT P0, PT, PT, PT, UP0, 0x80, 0x0 ;  /* 0x000000000000781c */ /* 0x001fda0003f0f008 */
[----:B------:R-:W-:Y:S05]  /*0da0*/  @!P0 BRA `(.L_x_5) ;  /* 0xfffffffc00f08947 */ /* 0x000fea000383ffff */
[----:B------:R-:W-:Y:S01]  /*0db0*/  ULDC.64 UR4, c[0x0][0x598] ;  /* 0x0001660000047ab9 */ /* 0x000fe20000000a00 */
[----:B------:R-:W-:Y:S01]  /*0dc0*/  ULDC.64 UR36, c[0x0][0x208] ;  /* 0x0000820000247ab9 */ /* 0x000fe20000000a00 */
[----:B------:R-:W-:-:S04]  /*0dd0*/  ISETP.NE.U32.AND P0, PT, RZ, UR4, PT ;  /* 0x00000004ff007c0c */ /* 0x000fc8000bf05070 */
[----:B------:R-:W-:-:S13]  /*0de0*/  ISETP.NE.AND.EX P0, PT, RZ, UR5, PT, P0 ;  /* 0x00000005ff007c0c */ /* 0x000fda000bf05300 */
[----:B------:R-:W-:Y:S05]  /*0df0*/  @!P0 BRA `(.L_x_8) ;  /* 0x00000000001c8947 */ /* 0x000fea0003800000 */
[----:B------:R-:W0:Y:S02]  /*0e00*/  LDC.64 R4, c[0x0][0x598] ;  /* 0x00016600ff047b82 */ /* 0x000e240000000a00 */
[----:B0-----:R-:W2:Y:S02]  /*0e10*/  LDG.E.64 R4, desc[UR36][R4.64] ;  /* 0x0000002404047981 */ /* 0x001ea4000c1e1b00 */
[----:B--2---:R-:W-:-:S04]  /*0e20*/  ISETP.NE.U32.AND P0, PT, R4, RZ, PT ;  /* 0x000000ff0400720c */ /* 0x004fc80003f05070 */
[----:B------:R-:W-:-:S13]  /*0e30*/  ISETP.NE.AND.EX P0, PT, R5, RZ, PT, P0 ;  /* 0x000000ff0500720c */ /* 0x000fda0003f05300 */
[----:B------:R-:W-:Y:S05]  /*0e40*/  @!P0 BRA `(.L_x_8) ;  /* 0x0000000000088947 */ /* 0x000fea0003800000 */
[----:B------:R0:W5:Y:S01]  /*0e50*/  LD.E R120, desc[UR36][R4.64] ;  /* 0x0000002404787980 */ /* 0x000162000c101900 */
[----:B------:R-:W-:Y:S05]  /*0e60*/  BRA `(.L_x_9) ;  /* 0x0000000000247947 */ /* 0x000fea0003800000 */
.L_x_8:
[----:B------:R-:W-:Y:S02]  /*0e70*/  ULDC.64 UR4, c[0x0][0x588] ;  /* 0x0001620000047ab9 */ /* 0x000fe40000000a00 */
[----:B------:R-:W-:-:S04]  /*0e80*/  ISETP.NE.U32.AND P0, PT, RZ, UR4, PT ;  /* 0x00000004ff007c0c */ /* 0x000fc8000bf05070 */
[----:B------:R-:W-:-:S13]  /*0e90*/  ISETP.NE.AND.EX P0, PT, RZ, UR5, PT, P0 ;  /* 0x00000005ff007c0c */ /* 0x000fda000bf05300 */
[----:B------:R-:W-:Y:S05]  /*0ea0*/  @!P0 BRA `(.L_x_10) ;  /* 0x00000000000c8947 */ /* 0x000fea0003800000 */
[----:B------:R-:W0:Y:S02]  /*0eb0*/  LDC.64 R120, c[0x0][0x588] ;  /* 0x00016200ff787b82 */ /* 0x000e240000000a00 */
[----:B0-----:R1:W5:Y:S01]  /*0ec0*/  LDG.E R120, desc[UR36][R120.64] ;  /* 0x0000002478787981 */ /* 0x001362000c1e1900 */
[----:B------:R-:W-:Y:S05]  /*0ed0*/  BRA `(.L_x_9) ;  /* 0x0000000000087947 */ /* 0x000fea0003800000 */
.L_x_10:
[----:B------:R-:W-:Y:S02]  /*0ee0*/  ULDC UR4, c[0x0][0x580] ;  /* 0x0001600000047ab9 */ /* 0x000fe40000000800 */
[----:B------:R-:W-:-:S07]  /*0ef0*/  IMAD.U32 R120, RZ, RZ, UR4 ;  /* 0x00000004ff787e24 */ /* 0x000fce000f8e00ff */
.L_x_9:
[----:B------:R-:W-:Y:S02]  /*0f00*/  ULDC.64 UR4, c[0x0][0x5a0] ;  /* 0x0001680000047ab9 */ /* 0x000fe40000000a00 */
[----:B------:R-:W-:-:S04]  /*0f10*/  ISETP.NE.U32.AND P0, PT, RZ, UR4, PT ;  /* 0x00000004ff007c0c */ /* 0x000fc8000bf05070 */
[----:B------:R-:W-:-:S13]  /*0f20*/  ISETP.NE.AND.EX P0, PT, RZ, UR5, PT, P0 ;  /* 0x00000005ff007c0c */ /* 0x000fda000bf05300 */
[----:B------:R-:W-:Y:S05]  /*0f30*/  @!P0 BRA `(.L_x_11) ;  /* 0x00000000001c8947 */ /* 0x000fea0003800000 */
[----:B0-----:R-:W0:Y:S02]  /*0f40*/  LDC.64 R4, c[0x0][0x5a0] ;  /* 0x00016800ff047b82 */ /* 0x001e240000000a00 */
[----:B0-----:R-:W2:Y:S02]  /*0f50*/  LDG.E.64 R4, desc[UR36][R4.64] ;  /* 0x0000002404047981 */ /* 0x001ea4000c1e1b00 */
[----:B--2---:R-:W-:-:S04]  /*0f60*/  ISETP.NE.U32.AND P0, PT, R4, RZ, PT ;  /* 0x000000ff0400720c */ /* 0x004fc80003f05070 */
[----:B------:R-:W-:-:S13]  /*0f70*/  ISETP.NE.AND.EX P0, PT, R5, RZ, PT, P0 ;  /* 0x000000ff0500720c */ /* 0x000fda0003f05300 */
[----:B------:R-:W-:Y:S05]  /*0f80*/  @!P0 BRA `(.L_x_11) ;  /* 0x0000000000088947 */ /* 0x000fea0003800000 */
[----:B-1----:R0:W5:Y:S01]  /*0f90*/  LD.E R121, desc[UR36][R4.64] ;  /* 0x0000002404797980 */ /* 0x002162000c101900 */
[----:B------:R-:W-:Y:S05]  /*0fa0*/  BRA `(.L_x_12) ;  /* 0x0000000000247947 */ /* 0x000fea0003800000 */
.L_x_11:
[----:B------:R-:W-:Y:S02]  /*0fb0*/  ULDC.64 UR4, c[0x0][0x590] ;  /* 0x0001640000047ab9 */ /* 0x000fe40000000a00 */
[----:B------:R-:W-:-:S04]  /*0fc0*/  ISETP.NE.U32.AND P0, PT, RZ, UR4, PT ;  /* 0x00000004ff007c0c */ /* 0x000fc8000bf05070 */
[----:B------:R-:W-:-:S13]  /*0fd0*/  ISETP.NE.AND.EX P0, PT, RZ, UR5, PT, P0 ;  /* 0x00000005ff007c0c */ /* 0x000fda000bf05300 */
[----:B------:R-:W-:Y:S05]  /*0fe0*/  @!P0 BRA `(.L_x_13) ;  /* 0x00000000000c8947 */ /* 0x000fea0003800000 */
[----:B0-----:R-:W1:Y:S02]  /*0ff0*/  LDC.64 R4, c[0x0][0x590] ;  /* 0x00016400ff047b82 */ /* 0x001e640000000a00 */
[----:B-1----:R1:W5:Y:S01]  /*1000*/  LDG.E R121, desc[UR36][R4.64] ;  /* 0x0000002404797981 */ /* 0x002362000c1e1900 */
[----:B------:R-:W-:Y:S05]  /*1010*/  BRA `(.L_x_12) ;  /* 0x0000000000087947 */ /* 0x000fea0003800000 */
.L_x_13:
[----:B------:R-:W-:Y:S02]  /*1020*/  ULDC UR4, c[0x0][0x584] ;  /* 0x0001610000047ab9 */ /* 0x000fe40000000800 */
[----:B-1----:R-:W-:-:S07]  /*1030*/  IMAD.U32 R121, RZ, RZ, UR4 ;  /* 0x00000004ff797e24 */ /* 0x002fce000f8e00ff */
.L_x_12:
[----:B------:R-:W-:-:S13]  /*1040*/  LOP3.LUT P0, RZ, R0, 0xff, RZ, 0xc0, !PT ;  /* 0x000000ff00ff7812 */ /* 0x000fda000780c0ff */
[----:B------:R-:W-:Y:S05]  /*1050*/  @!P0 EXIT ;  /* 0x000000000000894d */ /* 0x000fea0003800000 */
[----:B------:R-:W-:Y:S01]  /*1060*/  ULDC UR4, c[0x0][0x28c] ;  /* 0x0000a30000047ab9 */ /* 0x000fe20000000800 */
[----:B------:R-:W-:Y:S01]  /*1070*/  LOP3.LUT R126, R19, 0x1, RZ, 0xfc, !PT ;  /* 0x00000001137e7812 */ /* 0x000fe200078efcff */
[----:B------:R-:W-:Y:S01]  /*1080*/  UIADD3 UR4, UR4, 0xf, URZ ;  /* 0x0000000f04047890 */ /* 0x000fe2000fffe03f */
[----:B------:R-:W-:Y:S01]  /*1090*/  UMOV UR38, URZ ;  /* 0x0000003f00267c82 */ /* 0x000fe20008000000 */
[----:B------:R-:W-:Y:S02]  /*10a0*/  UMOV UR39, URZ ;  /* 0x0000003f00277c82 */ /* 0x000fe40008000000 */
[----:B------:R-:W-:-:S04]  /*10b0*/  USHF.R.S32.HI UR5, URZ, 0x1f, UR4 ;  /* 0x0000001f3f057899 */ /* 0x000fc80008011404 */
[----:B------:R-:W-:-:S04]  /*10c0*/  ULEA.HI UR5, UR5, UR4, URZ, 0x4 ;  /* 0x0000000405057291 */ /* 0x000fc8000f8f203f */
[----:B------:R-:W-:-:S12]  /*10d0*/  USHF.R.S32.HI UR40, URZ, 0x4, UR5 ;  /* 0x000000043f287899 */ /* 0x000fd80008011405 */
.L_x_191:
[----:B------:R-:W-:Y:S01]  /*10e0*/  LOP3.LUT R0, R18, 0x80, RZ, 0xc0, !PT ;  /* 0x0000008012007812 */ /* 0x000fe200078ec0ff */
[----:B--2---:R-:W2:Y:S01]  /*10f0*/  S2UR UR6, SR_CgaCtaId ;  /* 0x00000000000679c3 */ /* 0x004ea20000008800 */
[----:B------:R-:W-:Y:S02]  /*1100*/  UMOV UR41, 0x400 ;  /* 0x0000040000297882 */ /* 0x000fe40000000000 */
[----:B------:R-:W-:-:S06]  /*1110*/  SHF.R.U32.HI R0, RZ, 0x7, R0 ;  /* 0x00000007ff007819 */ /* 0x000fcc0000011600 */
[----:B---3--:R-:W3:Y:S01]  /*1120*/  SHFL.IDX PT, R0, R0, RZ, 0x1f ;  /* 0x00001fff00007589 */ /* 0x008ee200000e0000 */
[----:B--2---:R-:W-:Y:S01]  /*1130*/  ULEA UR41, UR6, UR41, 0x18 ;  /* 0x0000002906297291 */ /* 0x004fe2000f8ec03f */
[----:B---3--:R-:W-:-:S13]  /*1140*/  R2UR UR4, R0 ;  /* 0x00000000000472ca */ /* 0x008fda00000e0000 */
[----:B------:R-:W-:-:S04]  /*1150*/  ULEA.HI UR5, UR4, UR4, URZ, 0x1 ;  /* 0x0000000404057291 */ /* 0x000fc8000f8f083f */
[----:B------:R-:W-:-:S04]  /*1160*/  ULOP3.LUT UR5, UR5, 0x1ffffe, URZ, 0xc0, !UPT ;  /* 0x001ffffe05057892 */ /* 0x000fc8000f8ec03f */
[----:B------:R-:W-:-:S03]  /*1170*/  UIADD3 UR5, UR4, -UR5, URZ ;  /* 0x8000000504057290 */ /* 0x000fc6000fffe03f */
[----:B------:R-:W-:Y:S01]  /*1180*/  ULDC UR4, c[0x0][0x28c] ;  /* 0x0000a30000047ab9 */ /* 0x000fe20000000800 */
[----:B------:R-:W-:Y:S01]  /*1190*/  ULEA UR5, UR5, UR41, 0xb ;  /* 0x0000002905057291 */ /* 0x000fe2000f8e583f */
[----:B------:R-:W-:-:S03]  /*11a0*/  ISETP.LT.AND P0, PT, RZ, UR4, PT ;  /* 0x00000004ff007c0c */ /* 0x000fc6000bf01270 */
[----:B------:R-:W-:-:S04]  /*11b0*/  UIADD3 UR5, UR5, 0x200, URZ ;  /* 0x0000020005057890 */ /* 0x000fc8000fffe03f */
[----:B------:R-:W-:-:S04]  /*11c0*/  USHF.R.U32.HI UR5, URZ, 0x4, UR5 ;  /* 0x000000043f057899 */ /* 0x000fc80008011605 */
[----:B------:R-:W-:Y:S02]  /*11d0*/  ULOP3.LUT UR42, UR5, 0x3fff, URZ, 0xc0, !UPT ;  /* 0x00003fff052a7892 */ /* 0x000fe4000f8ec03f */
[----:B-1---5:R-:W-:Y:S10]  /*11e0*/  @P0 BRA `(.L_x_14) ;  /* 0x0000000000400947 */ /* 0x022ff40003800000 */
[----:B------:R-:W-:Y:S01]  /*11f0*/  MOV R0, 0x0 ;  /* 0x0000000000007802 */ /* 0x000fe20000000f00 */
[----:B------:R-:W-:Y:S01]  /*1200*/  ULDC.64 UR4, c[0x4][0x68] ;  /* 0x01001a0000047ab9 */ /* 0x000fe20000000a00 */
[----:B------:R-:W-:Y:S01]  /*1210*/  ULDC.64 UR6, c[0x4][0x8] ;  /* 0x0100020000067ab9 */ /* 0x000fe20000000a00 */
[----:B01----:R-:W-:Y:S01]  /*1220*/  IMAD.U32 R4, RZ, RZ, UR4 ;  /* 0x00000004ff047e24 */ /* 0x003fe2000f8e00ff */
[----:B------:R0:W1:Y:S01]  /*1230*/  LDC.64 R14, c[0x4][R0] ;  /* 0x01000000000e7b82 */ /* 0x0000620000000a00 */
[----:B------:R-:W-:Y:S01]  /*1240*/  IMAD.U32 R5, RZ, RZ, UR5 ;  /* 0x00000005ff057e24 */ /* 0x000fe2000f8e00ff */
[----:B------:R-:W-:Y:S01]  /*1250*/  ULDC.64 UR4, c[0x4][0x70] ;  /* 0x01001c0000047ab9 */ /* 0x000fe20000000a00 */
[----:B------:R-:W-:Y:S02]  /*1260*/  IMAD.U32 R10, RZ, RZ, UR6 ;  /* 0x00000006ff0a7e24 */ /* 0x000fe4000f8e00ff */
[----:B------:R-:W-:Y:S02]  /*1270*/  IMAD.U32 R6, RZ, RZ, UR4 ;  /* 0x00000004ff067e24 */ /* 0x000fe4000f8e00ff */
[----:B------:R-:W-:-:S02]  /*1280*/  IMAD.U32 R7, RZ, RZ, UR5 ;  /* 0x00000005ff077e24 */ /* 0x000fc4000f8e00ff */
[----:B------:R-:W-:Y:S02]  /*1290*/  IMAD.U32 R11, RZ, RZ, UR7 ;  /* 0x00000007ff0b7e24 */ /* 0x000fe4000f8e00ff */
[----:B------:R-:W-:Y:S02]  /*12a0*/  IMAD.MOV.U32 R8, RZ, RZ, 0x1e1 ;  /* 0x000001e1ff087424 */ /* 0x000fe400078e00ff */
[----:B------:R-:W-:Y:S02]  /*12b0*/  IMAD.MOV.U32 R12, RZ, RZ, 0x1 ;  /* 0x00000001ff0c7424 */ /* 0x000fe400078e00ff */
[----:B0-----:R-:W-:-:S07]  /*12c0*/  IMAD.MOV.U32 R13, RZ, RZ, RZ ;  /* 0x000000ffff0d7224 */ /* 0x001fce00078e00ff */
[----:B------:R-:W-:-:S07]  /*12d0*/  LEPC R20, `(.L_x_14) ;  /* 0x000000001014794e */ /* 0x000fce0000000000 */
[----:B-1---5:R-:W-:Y:S05]  /*12e0*/  CALL.ABS.NOINC R14 ;  /* 0x000000000e007343 */ /* 0x022fea0003c00000 */
.L_x_14:
[----:B------:R-:W-:-:S13]  /*12f0*/  ISETP.NE.AND P0, PT, R126, 0x3, PT ;  /* 0x000000037e00780c */ /* 0x000fda0003f05270 */
[----:B------:R-:W-:Y:S05]  /*1300*/  @!P0 BRA `(.L_x_15) ;  /* 0x0000000000048947 */ /* 0x000fea0003800000 */
[----:B------:R-:W-:Y:S01]  /*1310*/  BPT.TRAP 0x1 ;  /* 0x000000040000795c */ /* 0x000fe20000300000 */
.L_x_15:
[----:B------:R-:W-:Y:S02]  /*1320*/  IMAD.U32 R3, RZ, RZ, UR39 ;  /* 0x00000027ff037e24 */ /* 0x000fe4000f8e00ff */
[----:B------:R-:W-:-:S03]  /*1330*/  IMAD.U32 R0, RZ, RZ, UR38 ;  /* 0x00000026ff007e24 */ /* 0x000fc6000f8e00ff */
[----:B------:R-:W-:Y:S02]  /*1340*/  LEA R3, R3, UR41, 0x3 ;  /* 0x0000002903037c11 */ /* 0x000fe4000f8e18ff */
[----:B------:R-:W-:-:S04]  /*1350*/  SHF.L.U32 R0, R0, 0x1f, RZ ;  /* 0x0000001f00007819 */ /* 0x000fc800000006ff */
[----:B------:R2:W3:Y:S01]  /*1360*/  SYNCS.PHASECHK.TRANS64.TRYWAIT P1, [R3+URZ], R0 ;  /* 0x00000000030075a7 */ /* 0x0004e2000802017f */
[----:B------:R-:W-:Y:S05]  /*1370*/  @!P0 BRA `(.L_x_16) ;  /* 0x0000000000048947 */ /* 0x000fea0003800000 */
[----:B------:R-:W-:Y:S01]  /*1380*/  BPT.TRAP 0x1 ;  /* 0x000000040000795c */ /* 0x000fe20000300000 */
.L_x_16:
[----:B---3--:R-:W-:Y:S05]  /*1390*/  @P1 BRA `(.L_x_17) ;  /* 0x0000000000081947 */ /* 0x008fea0003800000 */
[----:B------:R-:W3:Y:S02]  /*13a0*/  SYNCS.PHASECHK.TRANS64.TRYWAIT P1, [R3+URZ], R0 ;  /* 0x00000000030075a7 */ /* 0x000ee4000802017f */
[----:B---3--:R-:W-:Y:S05]  /*13b0*/  @!P1 BRA `(.L_x_18) ;  /* 0x000000a000509947 */ /* 0x008fea0003800000 */
.L_x_17:
[----:B------:R-:W-:-:S04]  /*13c0*/  UISETP.LT.AND UP0, UPT, UR40, 0x1, UPT ;  /* 0x000000012800788c */ /* 0x000fc8000bf01270 */
[----:B------:R-:W-:-:S06]  /*13d0*/  USEL UR4, UR40, 0x1, UP0 ;  /* 0x0000000128047887 */ /* 0x000fcc0008000000 */
[----:B--23--:R-:W-:Y:S01]  /*13e0*/  IMAD.U32 R0, RZ, RZ, UR4 ;  /* 0x00000004ff007e24 */ /* 0x00cfe2000f8e00ff */
[----:B------:R-:W-:Y:S05]  /*13f0*/  WARPSYNC.ALL ;  /* 0x0000000000007948 */ /* 0x000fea0003800000 */
[----:B------:R-:W-:-:S04]  /*1400*/  IADD3 R0, -R0, UR40, RZ ;  /* 0x0000002800007c10 */ /* 0x000fc8000fffe1ff */
[----:B------:R-:W-:Y:S01]  /*1410*/  ISETP.GE.AND P1, PT, R0, 0x1, PT ;  /* 0x000000010000780c */ /* 0x000fe20003f26270 */
[----:B------:R-:W-:Y:S01]  /*1420*/  UIADD3 UR4, UR41, 0x30200, URZ ;  /* 0x0003020029047890 */ /* 0x000fe2000fffe03f */
[----:B------:R-:W-:Y:S01]  /*1430*/  WARPGROUP.ARRIVE ;  /* 0x00000000000079c5 */ /* 0x000fe20000000000 */
[----:B------:R-:W-:Y:S02]  /*1440*/  ULOP3.LUT UR42, UR42, 0x10000, URZ, 0xfc, !UPT ;  /* 0x000100002a2a7892 */ /* 0x000fe4000f8efc3f */
[----:B------:R-:W-:Y:S01]  /*1450*/  USHF.R.U32.HI UR4, URZ, 0x4, UR4 ;  /* 0x000000043f047899 */ /* 0x000fe20008011604 */
[----:B------:R-:W-:Y:S01]  /*1460*/  UMOV UR5, 0xc0000010 ;  /* 0xc000001000057882 */ /* 0x000fe20000000000 */
[----:B------:R-:W-:Y:S02]  /*1470*/  UMOV UR7, 0xc0000010 ;  /* 0xc000001000077882 */ /* 0x000fe40000000000 */
[----:B------:R-:W-:-:S04]  /*1480*/  ULOP3.LUT UR4, UR4, 0x3fff, URZ, 0xc0, !UPT ;  /* 0x00003fff04047892 */ /* 0x000fc8000f8ec03f */
[----:B------:R-:W-:Y:S02]  /*1490*/  ULOP3.LUT UR12, UR4, 0x10000, URZ, 0xfc, !UPT ;  /* 0x00010000040c7892 */ /* 0x000fe4000f8efc3f */
[----:B------:R-:W-:Y:S02]  /*14a0*/  UIMAD UR4, UR39, 0x300, UR42 ;  /* 0x00000300270478a4 */ /* 0x000fe4000f8e022a */
[----:B------:R-:W-:Y:S02]  /*14b0*/  ULEA UR6, UR39, UR12, 0x7 ;  /* 0x0000000c27067291 */ /* 0x000fe4000f8e383f */
[----:B------:R-:W-:Y:S02]  /*14c0*/  UIADD3 UR8, UR4, 0x100, URZ ;  /* 0x0000010004087890 */ /* 0x000fe4000fffe03f */
[----:B------:R-:W-:-:S05]  /*14d0*/  UIADD3 UR9, UR4, 0x200, URZ ;  /* 0x0000020004097890 */ /* 0x000fca000fffe03f */
[----:B------:R-:W-:Y:S01]  /*14e0*/  HGMMA.64x64x16.F32 R88, gdesc[UR4], RZ, !UPT, gsb0 ;  /* 0x00e00000045879f0 */ /* 0x000fe2000c0008ff */
[----:B------:R-:W-:Y:S01]  /*14f0*/  UMOV UR4, UR8 ;  /* 0x0000000800047c82 */ /* 0x000fe20008000000 */
[----:B------:R-:W-:Y:S01]  /*1500*/  UMOV UR5, 0xc0000010 ;  /* 0xc000001000057882 */ /* 0x000fe20000000000 */
[----:B------:R-:W-:Y:S02]  /*1510*/  WARPGROUP.DEPBAR.LE gsb0, 0x0 ;  /* 0x00008000000079c5 */ /* 0x000fe40000010000 */
[----:B------:R-:W-:-:S06]  /*1520*/  WARPGROUP.ARRIVE ;  /* 0x00000000000079c5 */ /* 0x000fcc0000000000 */
[----:B------:R-:W-:Y:S01]  /*1530*/  HGMMA.64x64x16.F32 R56, gdesc[UR4], RZ, !UPT, gsb0 ;  /* 0x00e00000043879f0 */ /* 0x000fe2000c0008ff */
[----:B------:R-:W-:Y:S01]  /*1540*/  UMOV UR4, UR9 ;  /* 0x0000000900047c82 */ /* 0x000fe20008000000 */
[----:B------:R-:W-:Y:S01]  /*1550*/  UMOV UR5, 0xc0000010 ;  /* 0xc000001000057882 */ /* 0x000fe20000000000 */
[----:B------:R-:W-:Y:S02]  /*1560*/  WARPGROUP.DEPBAR.LE gsb0, 0x0 ;  /* 0x00008000000079c5 */ /* 0x000fe40000010000 */
[----:B------:R-:W-:-:S06]  /*1570*/  WARPGROUP.ARRIVE ;  /* 0x00000000000079c5 */ /* 0x000fcc0000000000 */
[----:B------:R-:W-:Y:S03]  /*1580*/  HGMMA.64x64x16.F32 R24, gdesc[UR4], RZ, !UPT, gsb0 ;  /* 0x00e00000041879f0 */ /* 0x000fe6000c0008ff */
[----:B------:R-:W-:Y:S02]  /*1590*/  WARPGROUP.DEPBAR.LE gsb0, 0x0 ;  /* 0x00008000000079c5 */ /* 0x000fe40000010000 */
[----:B------:R-:W-:Y:S05]  /*15a0*/  @!P1 BRA `(.L_x_19) ;  /* 0x0000000000e49947 */ /* 0x000fea0003800000 */
[----:B------:R-:W-:Y:S01]  /*15b0*/  UIADD3 UR4, UR39, 0x1, URZ ;  /* 0x0000000127047890 */ /* 0x000fe2000fffe03f */
[----:B------:R-:W-:Y:S01]  /*15c0*/  IMAD.MOV.U32 R3, RZ, RZ, R0 ;  /* 0x000000ffff037224 */ /* 0x000fe200078e0000 */
[----:B------:R-:W-:Y:S02]  /*15d0*/  UMOV UR9, UR39 ;  /* 0x0000002700097c82 */ /* 0x000fe40008000000 */
[----:B------:R-:W-:-:S04]  /*15e0*/  UISETP.NE.AND UP0, UPT, UR4, 0x10, UPT ;  /* 0x000000100400788c */ /* 0x000fc8000bf05270 */
[----:B------:R-:W-:Y:S02]  /*15f0*/  USEL UR5, URZ, 0x1, UP0 ;  /* 0x000000013f057887 */ /* 0x000fe40008000000 */
[----:B------:R-:W-:Y:S02]  /*1600*/  USEL UR8, UR4, URZ, UP0 ;  /* 0x0000003f04087287 */ /* 0x000fe40008000000 */
[----:B------:R-:W-:-:S06]  /*1610*/  ULOP3.LUT UR5, UR38, UR5, URZ, 0x3c, !UPT ;  /* 0x0000000526057292 */ /* 0x000fcc000f8e3c3f */
[----:B------:R-:W-:-:S07]  /*1620*/  IMAD.U32 R6, RZ, RZ, UR5 ;  /* 0x00000005ff067e24 */ /* 0x000fce000f8e00ff */
.L_x_26:
[----:B------:R-:W-:Y:S05]  /*1630*/  @!P0 BRA `(.L_x_20) ;  /* 0x0000000000048947 */ /* 0x000fea0003800000 */
[----:B------:R-:W-:Y:S01]  /*1640*/  BPT.TRAP 0x1 ;  /* 0x000000040000795c */ /* 0x000fe20000300000 */
.L_x_20:
[----:B------:R-:W-:Y:S01]  /*1650*/  ULEA UR4, UR8, UR41, 0x3 ;  /* 0x0000002908047291 */ /* 0x000fe2000f8e183f */
[----:B01----:R-:W-:-:S08]  /*1660*/  SHF.L.U32 R4, R6, 0x1f, RZ ;  /* 0x0000001f06047819 */ /* 0x003fd000000006ff */
[----:B------:R0:W1:Y:S01]  /*1670*/  SYNCS.PHASECHK.TRANS64.TRYWAIT P1, [UR4], R4 ;  /* 0x00000004ff0075a7 */ /* 0x0000620008020144 */
[----:B------:R-:W-:Y:S05]  /*1680*/  @!P0 BRA `(.L_x_21) ;  /* 0x0000000000048947 */ /* 0x000fea0003800000 */
[----:B------:R-:W-:Y:S01]  /*1690*/  BPT.TRAP 0x1 ;  /* 0x000000040000795c */ /* 0x000fe20000300000 */
.L_x_21:
[----:B-1----:R-:W-:Y:S05]  /*16a0*/  @P1 BRA `(.L_x_22) ;  /* 0x0000000000081947 */ /* 0x002fea0003800000 */
[----:B------:R-:W1:Y:S02]  /*16b0*/  SYNCS.PHASECHK.TRANS64.TRYWAIT P1, [UR4], R4 ;  /* 0x00000004ff0075a7 */ /* 0x000e640008020144 */
[----:B-1----:R-:W-:Y:S05]  /*16c0*/  @!P1 BRA `(.L_x_23) ;  /* 0x0000009c00a09947 */ /* 0x002fea0003800000 */
.L_x_22:
[----:B------:R-:W-:Y:S01]  /*16d0*/  UIMAD UR4, UR8, 0x300, UR42 ;  /* 0x00000300080478a4 */ /* 0x000fe2000f8e022a */
[----:B------:R-:W-:Y:S01]  /*16e0*/  WARPGROUP.ARRIVE ;  /* 0x00000000000079c5 */ /* 0x000fe20000000000 */
[----:B------:R-:W-:Y:S01]  /*16f0*/  ULEA UR6, UR8, UR12, 0x7 ;  /* 0x0000000c08067291 */ /* 0x000fe2000f8e383f */
[----:B------:R-:W-:Y:S01]  /*1700*/  UMOV UR5, 0xc0000010 ;  /* 0xc000001000057882 */ /* 0x000fe20000000000 */
[----:B------:R-:W-:Y:S01]  /*1710*/  UMOV UR7, 0xc0000010 ;  /* 0xc000001000077882 */ /* 0x000fe20000000000 */
[----:B------:R-:W-:Y:S02]  /*1720*/  UIADD3 UR10, UR4, 0x100, URZ ;  /* 0x00000100040a7890 */ /* 0x000fe4000fffe03f */
[----:B------:R-:W-:-:S04]  /*1730*/  UIADD3 UR11, UR4, 0x200, URZ ;  /* 0x00000200040b7890 */ /* 0x000fc8000fffe03f */
[----:B------:R-:W-:Y:S01]  /*1740*/  HGMMA.64x64x16.F32 R88, gdesc[UR4], R88, gsb0 ;  /* 0x00e00000045879f0 */ /* 0x000fe20008000858 */
[----:B------:R-:W-:Y:S01]  /*1750*/  UMOV UR5, 0xc0000010 ;  /* 0xc000001000057882 */ /* 0x000fe20000000000 */
[----:B------:R-:W-:Y:S01]  /*1760*/  UMOV UR4, UR10 ;  /* 0x0000000a00047c82 */ /* 0x000fe20008000000 */
[----:B------:R-:W-:Y:S02]  /*1770*/  WARPGROUP.DEPBAR.LE gsb0, 0x0 ;  /* 0x00008000000079c5 */ /* 0x000fe40000010000 */
[----:B------:R-:W-:-:S06]  /*1780*/  WARPGROUP.ARRIVE ;  /* 0x00000000000079c5 */ /* 0x000fcc0000000000 */
[----:B------:R-:W-:Y:S01]  /*1790*/  HGMMA.64x64x16.F32 R56, gdesc[UR4], R56, gsb0 ;  /* 0x00e00000043879f0 */ /* 0x000fe20008000838 */
[----:B------:R-:W-:Y:S01]  /*17a0*/  UMOV UR4, UR11 ;  /* 0x0000000b00047c82 */ /* 0x000fe20008000000 */
[----:B------:R-:W-:Y:S01]  /*17b0*/  UMOV UR5, 0xc0000010 ;  /* 0xc000001000057882 */ /* 0x000fe20000000000 */
[----:B------:R-:W-:Y:S02]  /*17c0*/  WARPGROUP.DEPBAR.LE gsb0, 0x0 ;  /* 0x00008000000079c5 */ /* 0x000fe40000010000 */
[----:B------:R-:W-:-:S06]  /*17d0*/  WARPGROUP.ARRIVE ;  /* 0x00000000000079c5 */ /* 0x000fcc0000000000 */
[----:B------:R-:W-:Y:S03]  /*17e0*/  HGMMA.64x64x16.F32 R24, gdesc[UR4], R24, gsb0 ;  /* 0x00e00000041879f0 */ /* 0x000fe60008000818 */
[----:B------:R-:W-:Y:S02]  /*17f0*/  WARPGROUP.DEPBAR.LE gsb0, 0x0 ;  /* 0x00008000000079c5 */ /* 0x000fe40000010000 */
[----:B------:R-:W-:Y:S05]  /*1800*/  @!P0 BRA `(.L_x_24) ;  /* 0x0000000000048947 */ /* 0x000fea0003800000 */
[----:B------:R-:W-:Y:S01]  /*1810*/  BPT.TRAP 0x1 ;  /* 0x000000040000795c */ /* 0x000fe20000300000 */
.L_x_24:
[----:B------:R-:W-:Y:S01]  /*1820*/  ULEA UR4, UR9, UR41, 0x3 ;  /* 0x0000002909047291 */ /* 0x000fe2000f8e183f */
[----:B------:R-:W-:-:S03]  /*1830*/  ISETP.GT.U32.AND P1, PT, R19, 0x1, PT ;  /* 0x000000011300780c */ /* 0x000fc60003f24070 */
[----:B------:R-:W-:-:S04]  /*1840*/  UIADD3 UR4, UR4, 0x80, URZ ;  /* 0x0000008004047890 */ /* 0x000fc8000fffe03f */
[----:B------:R-:W-:-:S09]  /*1850*/  UPRMT UR4, URZ, 0x654, UR4 ;  /* 0x000006543f047896 */ /* 0x000fd20008000004 */
[----:B------:R-:W-:Y:S01]  /*1860*/  SYNCS.ARRIVE.TRANS64.RED.A1T0 RZ, [UR4], RZ ;  /* 0x000000ffffff79a7 */ /* 0x000fe20008100404 */
[----:B------:R-:W-:Y:S05]  /*1870*/  @P1 BRA `(.L_x_25) ;  /* 0x0000000000041947 */ /* 0x000fea0003800000 */
[----:B------:R-:W-:Y:S01]  /*1880*/  BPT.TRAP 0x1 ;  /* 0x000000040000795c */ /* 0x000fe20000300000 */
.L_x_25:
[----:B------:R-:W-:Y:S01]  /*1890*/  UIADD3 UR8, UR8, 0x1, URZ ;  /* 0x0000000108087890 */ /* 0x000fe2000fffe03f */
[C---:B------:R-:W-:Y:S01]  /*18a0*/  ISETP.GT.AND P1, PT, R3.reuse, 0x1, PT ;  /* 0x000000010300780c */ /* 0x040fe20003f24270 */
[----:B------:R-:W-:Y:S01]  /*18b0*/  UIADD3 UR9, UR9, 0x1, URZ ;  /* 0x0000000109097890 */ /* 0x000fe2000fffe03f */
[----:B------:R-:W-:Y:S01]  /*18c0*/  VIADD R3, R3, 0xffffffff ;  /* 0xffffffff03037836 */ /* 0x000fe20000000000 */
[----:B------:R-:W-:Y:S02]  /*18d0*/  UISETP.NE.AND UP0, UPT, UR8, 0x10, UPT ;  /* 0x000000100800788c */ /* 0x000fe4000bf05270 */
[----:B------:R-:W-:Y:S02]  /*18e0*/  UISETP.NE.AND UP1, UPT, UR9, 0x10, UPT ;  /* 0x000000100900788c */ /* 0x000fe4000bf25270 */
[----:B------:R-:W-:Y:S02]  /*18f0*/  USEL UR4, URZ, 0x1, UP0 ;  /* 0x000000013f047887 */ /* 0x000fe40008000000 */
[----:B------:R-:W-:-:S02]  /*1900*/  USEL UR8, UR8, URZ, UP0 ;  /* 0x0000003f08087287 */ /* 0x000fc40008000000 */
[----:B------:R-:W-:Y:S02]  /*1910*/  USEL UR9, UR9, URZ, UP1 ;  /* 0x0000003f09097287 */ /* 0x000fe40008800000 */
[----:B------:R-:W-:Y:S01]  /*1920*/  LOP3.LUT R6, R6, UR4, RZ, 0x3c, !PT ;  /* 0x0000000406067c12 */ /* 0x000fe2000f8e3cff */
[----:B------:R-:W-:Y:S09]  /*1930*/  @P1 BRA `(.L_x_26) ;  /* 0xfffffffc003c1947 */ /* 0x000ff2000383ffff */
.L_x_19:
[----:B------:R-:W2:Y:S02]  /*1940*/  LDC R3, c[0x0][0x28c] ;  /* 0x0000a300ff037b82 */ /* 0x000ea40000000800 */
[----:B--2---:R-:W-:-:S13]  /*1950*/  ISETP.GE.AND P1, PT, R3, 0x1, PT ;  /* 0x000000010300780c */ /* 0x004fda0003f26270 */
[----:B------:R-:W-:Y:S05]  /*1960*/  @!P1 BRA `(.L_x_27) ;  /* 0x0000000000309947 */ /* 0x000fea0003800000 */
[----:B------:R-:W-:Y:S05]  /*1970*/  @!P0 BRA `(.L_x_28) ;  /* 0x0000000000048947 */ /* 0x000fea0003800000 */
[----:B------:R-:W-:Y:S01]  /*1980*/  BPT.TRAP 0x1 ;  /* 0x000000040000795c */ /* 0x000fe20000300000 */
.L_x_28:
[----:B------:R-:W-:Y:S02]  /*1990*/  R2UR UR4, R0 ;  /* 0x00000000000472ca */ /* 0x000fe400000e0000 */
[----:B------:R-:W-:-:S11]  /*19a0*/  ISETP.GT.U32.AND P0, PT, R19, 0x1, PT ;  /* 0x000000011300780c */ /* 0x000fd60003f04070 */
[----:B------:R-:W-:-:S04]  /*19b0*/  UIADD3 UR4, UR4, UR39, URZ ;  /* 0x0000002704047290 */ /* 0x000fc8000fffe03f */
[----:B------:R-:W-:-:S04]  /*19c0*/  USHF.L.U32 UR4, UR4, 0x3, URZ ;  /* 0x0000000304047899 */ /* 0x000fc8000800063f */
[----:B------:R-:W-:-:S04]  /*19d0*/  ULOP3.LUT UR4, UR4, 0x78, URZ, 0xc0, !UPT ;  /* 0x0000007804047892 */ /* 0x000fc8000f8ec03f */
[----:B------:R-:W-:-:S04]  /*19e0*/  UIADD3 UR4, UR41, 0x80, UR4 ;  /* 0x0000008029047890 */ /* 0x000fc8000fffe004 */
[----:B------:R-:W-:-:S09]  /*19f0*/  UPRMT UR4, URZ, 0x654, UR4 ;  /* 0x000006543f047896 */ /* 0x000fd20008000004 */
[----:B------:R-:W-:Y:S01]  /*1a00*/  SYNCS.ARRIVE.TRANS64.RED.A1T0 RZ, [UR4], RZ ;  /* 0x000000ffffff79a7 */ /* 0x000fe20008100404 */
[----:B------:R-:W-:Y:S05]  /*1a10*/  @P0 BRA `(.L_x_27) ;  /* 0x0000000000040947 */ /* 0x000fea0003800000 */
[----:B------:R-:W-:Y:S01]  /*1a20*/  BPT.TRAP 0x1 ;  /* 0x000000040000795c */ /* 0x000fe20000300000 */
.L_x_27:
[----:B------:R-:W2:Y:S01]  /*1a30*/  LDC R9, c[0x0][0x288] ;  /* 0x0000a200ff097b82 */ /* 0x000ea20000000800 */
[----:B01----:R-:W-:Y:S01]  /*1a40*/  LOP3.LUT R4, R18, 0x60, RZ, 0xc0, !PT ;  /* 0x0000006012047812 */ /* 0x003fe200078ec0ff */
[----:B------:R-:W-:Y:S01]  /*1a50*/  UIADD3 UR39, UR40, UR39, URZ ;  /* 0x0000002728277290 */ /* 0x000fe2000fffe03f */
[----:B------:R-:W-:Y:S01]  /*1a60*/  LOP3.LUT R0, R22, 0x1, RZ, 0xc0, !PT ;  /* 0x0000000116007812 */ /* 0x000fe200078ec0ff */
[----:B------:R-:W-:Y:S01]  /*1a70*/  IMAD.SHL.U32 R7, R123, 0x40, RZ ;  /* 0x000000407b077824 */ /* 0x000fe200078e00ff */
[----:B------:R-:W-:Y:S01]  /*1a80*/  SHF.R.U32.HI R3, RZ, 0x2, R18 ;  /* 0x00000002ff037819 */ /* 0x000fe20000011612 */
[----:B------:R-:W-:Y:S01]  /*1a90*/  USHF.R.U32.HI UR4, URZ, 0x4, UR39 ;  /* 0x000000043f047899 */ /* 0x000fe20008011627 */
[----:B------:R-:W-:Y:S01]  /*1aa0*/  SHF.R.U32.HI R6, RZ, 0x1, R4 ;  /* 0x00000001ff067819 */ /* 0x000fe20000011604 */
[----:B------:R-:W-:Y:S01]  /*1ab0*/  IMAD.SHL.U32 R4, R0, 0x40, RZ ;  /* 0x0000004000047824 */ /* 0x000fe200078e00ff */
[----:B------:R-:W-:Y:S01]  /*1ac0*/  LOP3.LUT R3, R3, 0x7, RZ, 0xc0, !PT ;  /* 0x0000000703037812 */ /* 0x000fe200078ec0ff */
[----:B------:R-:W-:Y:S01]  /*1ad0*/  ULOP3.LUT UR4, UR4, 0x1, URZ, 0xc0, !UPT ;  /* 0x0000000104047892 */ /* 0x000fe2000f8ec03f */
[----:B------:R-:W-:Y:S01]  /*1ae0*/  IMAD.SHL.U32 R12, R18, 0x2, RZ ;  /* 0x00000002120c7824 */ /* 0x000fe200078e00ff */
[----:B------:R-:W-:Y:S01]  /*1af0*/  ULDC UR8, c[0x0][0x284] ;  /* 0x0000a10000087ab9 */ /* 0x000fe20000000800 */
[--C-:B------:R-:W-:Y:S01]  /*1b00*/  IADD3 R5, RZ, -R6, -R3.reuse ;  /* 0x80000006ff057210 */ /* 0x100fe20007ffe803 */
[----:B------:R-:W-:Y:S01]  /*1b10*/  UISETP.GT.U32.AND UP1, UPT, UR39, 0xf, UPT ;  /* 0x0000000f2700788c */ /* 0x000fe2000bf24070 */
[----:B------:R-:W-:Y:S01]  /*1b20*/  LOP3.LUT R3, R4, 0x40, R3, 0xe2, !PT ;  /* 0x0000004004037812 */ /* 0x000fe200078ee203 */
[----:B------:R-:W-:Y:S01]  /*1b30*/  UISETP.NE.U32.AND UP0, UPT, UR4, 0x1, UPT ;  /* 0x000000010400788c */ /* 0x000fe2000bf05070 */
[----:B------:R-:W-:Y:S01]  /*1b40*/  LOP3.LUT R4, R18, 0x3, RZ, 0xc0, !PT ;  /* 0x0000000312047812 */ /* 0x000fe200078ec0ff */
[----:B------:R-:W-:Y:S01]  /*1b50*/  ULDC.64 UR6, c[0x0][0x5d0] ;  /* 0x0001740000067ab9 */ /* 0x000fe20000000a00 */
[----:B------:R-:W-:Y:S01]  /*1b60*/  SHF.R.S32.HI R127, RZ, 0x1f, R23 ;  /* 0x0000001fff7f7819 */ /* 0x000fe20000011417 */
[----:B------:R-:W-:Y:S01]  /*1b70*/  UISETP.LT.U32.AND UP1, UPT, UR40, 0x10, UP1 ;  /* 0x000000102800788c */ /* 0x000fe20008f21070 */
[C---:B------:R-:W-:Y:S01]  /*1b80*/  LOP3.LUT R12, R7.reuse, 0x6, R12, 0xf8, !PT ;  /* 0x00000006070c7812 */ /* 0x040fe200078ef80c */
[----:B------:R-:W-:Y:S01]  /*1b90*/  UISETP.GT.U32.AND UP0, UPT, UR40, 0xf, !UP0 ;  /* 0x0000000f2800788c */ /* 0x000fe2000c704070 */
[----:B------:R-:W-:Y:S01]  /*1ba0*/  IMAD R0, R0, -0x40, R5 ;  /* 0xffffffc000007824 */ /* 0x000fe200078e0205 */
[----:B--2---:R-:W-:Y:S01]  /*1bb0*/  ISETP.GE.AND P0, PT, R7, R9, PT ;  /* 0x000000090700720c */ /* 0x004fe20003f06270 */
[----:B------:R-:W-:Y:S01]  /*1bc0*/  IMAD R8, R4, -0x2, R9 ;  /* 0xfffffffe04087824 */ /* 0x000fe200078e0209 */
[----:B------:R-:W-:Y:S01]  /*1bd0*/  SHF.R.S32.HI R13, RZ, 0x1f, R12 ;  /* 0x0000001fff0d7819 */ /* 0x000fe2000001140c */
[C---:B------:R-:W-:Y:S01]  /*1be0*/  IMAD R9, R122.reuse, 0x180, RZ ;  /* 0x000001807a097824 */ /* 0x040fe200078e02ff */
[----:B------:R-:W-:Y:S01]  /*1bf0*/  USEL UR5, URZ, 0x1, !UP1 ;  /* 0x000000013f057887 */ /* 0x000fe2000c800000 */
[----:B------:R-:W-:Y:S01]  /*1c00*/  IMAD R4, R127, UR6, RZ ;  /* 0x000000067f047c24 */ /* 0x000fe2000f8e02ff */
[----:B------:R-:W-:Y:S01]  /*1c10*/  USEL UR4, URZ, 0x1, !UP0 ;  /* 0x000000013f047887 */ /* 0x000fe2000c000000 */
[----:B------:R-:W-:Y:S01]  /*1c20*/  IMAD.WIDE R122, R122, 0x180, RZ ;  /* 0x000001807a7a7825 */ /* 0x000fe200078e02ff */
[C---:B------:R-:W-:Y:S01]  /*1c30*/  ISETP.GE.OR P0, PT, R9.reuse, UR8, P0 ;  /* 0x0000000809007c0c */ /* 0x040fe20008706670 */
[----:B------:R-:W-:Y:S01]  /*1c40*/  ULOP3.LUT UR39, UR39, 0xf, URZ, 0xc0, !UPT ;  /* 0x0000000f27277892 */ /* 0x000fe2000f8ec03f */
[----:B------:R-:W-:Y:S01]  /*1c50*/  IADD3 R0, -R9, UR8, R0 ;  /* 0x0000000809007c10 */ /* 0x000fe2000fffe100 */
[C---:B------:R-:W-:Y:S01]  /*1c60*/  IMAD R11, R23.reuse, UR7, R4 ;  /* 0x00000007170b7c24 */ /* 0x040fe2000f8e0204 */
[----:B------:R-:W-:Y:S01]  /*1c70*/  ULOP3.LUT UR38, UR4, UR38, UR5, 0x96, !UPT ;  /* 0x0000002604267292 */ /* 0x000fe2000f8e9605 */
[----:B------:R-:W-:Y:S01]  /*1c80*/  IMAD.WIDE.U32 R4, R23, UR6, R12 ;  /* 0x0000000617047c25 */ /* 0x000fe2000f8e000c */
[----:B------:R-:W-:-:S03]  /*1c90*/  LOP3.LUT R137, R122, R3, R6, 0xfe, !PT ;  /* 0x000000037a897212 */ /* 0x000fc600078efe06 */
[----:B------:R-:W-:Y:S02]  /*1ca0*/  IMAD.IADD R5, R5, 0x1, R11 ;  /* 0x0000000105057824 */ /* 0x000fe400078e020b */
[----:B------:R-:W-:Y:S02]  /*1cb0*/  IMAD.IADD R3, R8, 0x1, -R7 ;  /* 0x0000000108037824 */ /* 0x000fe400078e0a07 */
[----:B------:R-:W-:Y:S01]  /*1cc0*/  IMAD.MOV.U32 R10, RZ, RZ, -0x1 ;  /* 0xffffffffff0a7424 */ /* 0x000fe200078e00ff */
[----:B------:R-:W-:Y:S06]  /*1cd0*/  @P0 BRA `(.L_x_29) ;  /* 0x00000074001c0947 */ /* 0x000fec0003800000 */
[----:B------:R-:W0:Y:S01]  /*1ce0*/  LDC.64 R20, c[0x0][0x5c8] ;  /* 0x00017200ff147b82 */ /* 0x000e220000000a00 */
[----:B-----5:R-:W-:Y:S01]  /*1cf0*/  FSETP.NEU.AND P0, PT, R121, RZ, PT ;  /* 0x000000ff7900720b */ /* 0x020fe20003f0d000 */
[----:B------:R-:W-:Y:S01]  /*1d00*/  BSSY B0, `(.L_x_29) ;  /* 0x0000744000007945 */ /* 0x000fe20003800000 */
[----:B------:R-:W-:-:S04]  /*1d10*/  ISETP.GT.AND P1, PT, R0, RZ, PT ;  /* 0x000000ff0000720c */ /* 0x000fc80003f24270 */
[----:B------:R-:W-:Y:S01]  /*1d20*/  ISETP.GT.AND P2, PT, R3, RZ, P1 ;  /* 0x000000ff0300720c */ /* 0x000fe20000f44270 */
[-C--:B0-----:R-:W-:Y:S02]  /*1d30*/  IMAD R6, R123, R20.reuse, RZ ;  /* 0x000000147b067224 */ /* 0x081fe400078e02ff */
[----:B------:R-:W-:-:S04]  /*1d40*/  IMAD.WIDE.U32 R130, R137, R20, R4 ;  /* 0x0000001489827225 */ /* 0x000fc800078e0004 */
[----:B------:R-:W-:-:S04]  /*1d50*/  IMAD R5, R137, R21, R6 ;  /* 0x0000001589057224 */ /* 0x000fc800078e0206 */
[----:B------:R-:W-:Y:S01]  /*1d60*/  IMAD.IADD R139, R131, 0x1, R5 ;  /* 0x00000001838b7824 */ /* 0x000fe200078e0205 */
[----:B------:R-:W-:Y:S06]  /*1d70*/  @!P0 BRA `(.L_x_30) ;  /* 0x0000004c00b48947 */ /* 0x000fec0003800000 */
[----:B------:R-:W0:Y:S01]  /*1d80*/  LDC.64 R134, c[0x0][0x5b8] ;  /* 0x00016e00ff867b82 */ /* 0x000e220000000a00 */
[----:B------:R-:W-:-:S07]  /*1d90*/  ULDC.64 UR4, c[0x0][0x5c0] ;  /* 0x0001700000047ab9 */ /* 0x000fce0000000a00 */
[----:B------:R-:W1:Y:S08]  /*1da0*/  LDC.64 R14, c[0x0][0x5b0] ;  /* 0x00016c00ff0e7b82 */ /* 0x000e700000000a00 */
[----:B------:R-:W2:Y:S01]  /*1db0*/  LDC.64 R124, c[0x0][0x5a8] ;  /* 0x00016a00ff7c7b82 */ /* 0x000ea20000000a00 */
[-C--:B0-----:R-:W-:Y:S02]  /*1dc0*/  IMAD R4, R127, R134.reuse, RZ ;  /* 0x000000867f047224 */ /* 0x081fe400078e02ff */
[----:B------:R-:W-:-:S04]  /*1dd0*/  IMAD.WIDE.U32 R132, R23, R134, R12 ;  /* 0x0000008617847225 */ /* 0x000fc800078e000c */
[----:B------:R-:W-:Y:S02]  /*1de0*/  IMAD R131, R23, R135, R4 ;  /* 0x0000008717837224 */ /* 0x000fe400078e0204 */
[-C--:B-1----:R-:W-:Y:S02]  /*1df0*/  IMAD R122, R123, R14.reuse, RZ ;  /* 0x0000000e7b7a7224 */ /* 0x082fe400078e02ff */
[----:B------:R-:W-:Y:S02]  /*1e00*/  IMAD.IADD R9, R133, 0x1, R131 ;  /* 0x0000000185097824 */ /* 0x000fe400078e0283 */
[----:B------:R-:W-:Y:S02]  /*1e10*/  IMAD.MOV.U32 R8, RZ, RZ, R132 ;  /* 0x000000ffff087224 */ /* 0x000fe400078e0084 */
[C---:B------:R-:W-:Y:S02]  /*1e20*/  IMAD R127, R137.reuse, R15, R122 ;  /* 0x0000000f897f7224 */ /* 0x040fe400078e027a */
[----:B------:R-:W-:-:S04]  /*1e30*/  IMAD.WIDE.U32 R6, R137, R14, R8 ;  /* 0x0000000e89067225 */ /* 0x000fc800078e0008 */
[----:B------:R-:W-:Y:S01]  /*1e40*/  IMAD.IADD R5, R7, 0x1, R127 ;  /* 0x0000000107057824 */ /* 0x000fe200078e027f */
[----:B--2---:R-:W-:-:S04]  /*1e50*/  LEA R4, P0, R6, R124, 0x1 ;  /* 0x0000007c06047211 */ /* 0x004fc800078008ff */
[----:B------:R-:W-:-:S05]  /*1e60*/  LEA.HI.X R5, R6, R125, R5, 0x1, P0 ;  /* 0x0000007d06057211 */ /* 0x000fca00000f0c05 */
[----:B------:R-:W2:Y:S01]  /*1e70*/  @P2 LDG.E.LTC128B.U16 R11, desc[UR36][R4.64] ;  /* 0x00000024040b2981 */ /* 0x000ea2000c1e1520 */
[----:B------:R-:W-:Y:S01]  /*1e80*/  IMAD.WIDE.U32 R122, R137, R14, R12 ;  /* 0x0000000e897a7225 */ /* 0x000fe200078e000c */
[----:B------:R-:W-:Y:S01]  /*1e90*/  ISETP.GT.AND P3, PT, R3, 0x1, P1 ;  /* 0x000000010300780c */ /* 0x000fe20000f64270 */
[----:B------:R-:W-:Y:S02]  /*1ea0*/  BSSY B1, `(.L_x_31) ;  /* 0x0000012000017945 */ /* 0x000fe40003800000 */
[----:B------:R-:W-:Y:S02]  /*1eb0*/  IMAD.IADD R123, R127, 0x1, R123 ;  /* 0x000000017f7b7824 */ /* 0x000fe400078e027b */
[----:B------:R-:W-:-:S04]  /*1ec0*/  IMAD.WIDE.U32 R128, R23, R134, R122 ;  /* 0x0000008617807225 */ /* 0x000fc800078e007a */
[----:B--2---:R-:W-:-:S05]  /*1ed0*/  HADD2.F32 R6, -RZ, R11.H0_H0 ;  /* 0x2000000bff067230 */ /* 0x004fca0000004100 */
[----:B------:R-:W-:Y:S01]  /*1ee0*/  FMUL R7, R6, R121 ;  /* 0x0000007906077220 */ /* 0x000fe20000400000 */
[----:B------:R-:W-:-:S03]  /*1ef0*/  LEA R6, P0, R130, UR4, 0x1 ;  /* 0x0000000482067c11 */ /* 0x000fc6000f8008ff */
[----:B------:R-:W-:Y:S01]  /*1f00*/  FFMA R7, R88, R120, R7 ;  /* 0x0000007858077223 */ /* 0x000fe20000000007 */
[----:B------:R-:W-:-:S04]  /*1f10*/  IMAD.IADD R88, R131, 0x1, R129 ;  /* 0x0000000183587824 */ /* 0x000fc800078e0281 */
[----:B------:R-:W-:Y:S02]  /*1f20*/  F2FP.F16.F32.PACK_AB R123, RZ, R7 ;  /* 0x00000007ff7b723e */ /* 0x000fe400000000ff */
[----:B------:R-:W-:Y:S02]  /*1f30*/  LEA.HI.X R7, R130, UR5, R139, 0x1, P0 ;  /* 0x0000000582077c11 */ /* 0x000fe400080f0c8b */
[----:B------:R-:W-:Y:S02]  /*1f40*/  PRMT R129, R123, 0x7610, R129 ;  /* 0x000076107b817816 */ /* 0x000fe40000000081 */
[----:B------:R-:W-:-:S03]  /*1f50*/  LEA R122, P0, R128, R124, 0x1 ;  /* 0x0000007c807a7211 */ /* 0x000fc600078008ff */
[----:B------:R0:W-:Y:S01]  /*1f60*/  @P2 STG.E.U16 desc[UR36][R6.64], R129 ;  /* 0x0000008106002986 */ /* 0x0001e2000c101524 */
[----:B------:R-:W-:Y:S01]  /*1f70*/  LEA.HI.X R123, R128, R125, R88, 0x1, P0 ;  /* 0x0000007d807b7211 */ /* 0x000fe200000f0c58 */
[C---:B------:R-:W-:Y:S01]  /*1f80*/  IMAD.SHL.U32 R128, R14.reuse, 0x8, RZ ;  /* 0x000000080e807824 */ /* 0x040fe200078e00ff */
[----:B0-----:R-:W-:Y:S01]  /*1f90*/  SHF.L.U64.HI R129, R14, 0x3, R15 ;  /* 0x000000030e817819 */ /* 0x001fe2000001020f */
[----:B------:R-:W-:Y:S06]  /*1fa0*/  @!P3 BRA `(.L_x_32) ;  /* 0x000000000004b947 */ /* 0x000fec0003800000 */
[----:B------:R0:W5:Y:S02]  /*1fb0*/  LDG.E.LTC128B.U16 R11, desc[UR36][R122.64+0x2] ;  /* 0x000002247a0b7981 */ /* 0x000164000c1e1520 */
.L_x_32:
[----:B------:R-:W-:Y:S05]  /*1fc0*/  BSYNC B1 ;  /* 0x0000000000017941 */ /* 0x000fea0003800000 */
.L_x_31:
[----:B-----5:R-:W-:Y:S01]  /*1fd0*/  HADD2.F32 R8, -RZ, R11.H0_H0 ;  /* 0x2000000bff087230 */ /* 0x020fe20000004100 */
[----:B------:R-:W-:Y:S01]  /*1fe0*/  ISETP.GT.AND P0, PT, R0, 0x8, PT ;  /* 0x000000080000780c */ /* 0x000fe20003f04270 */
[----:B------:R-:W-:-:S04]  /*1ff0*/  IMAD.WIDE.U32 R128, R137, R14, R128 ;  /* 0x0000000e89807225 */ /* 0x000fc800078e0080 */
[----:B------:R-:W-:Y:S01]  /*2000*/  FMUL R8, R8, R121 ;  /* 0x0000007908087220 */ /* 0x000fe20000400000 */
[----:B------:R-:W-:Y:S01]  /*2010*/  IMAD.IADD R129, R127, 0x1, R129 ;  /* 0x000000017f817824 */ /* 0x000fe200078e0281 */
[----:B------:R-:W-:Y:S02]  /*2020*/  IADD3 R132, P4, R132, R128, RZ ;  /* 0x0000008084847210 */ /* 0x000fe40007f9e0ff */
[----:B------:R-:W-:Y:S01]  /*2030*/  ISETP.GT.AND P2, PT, R3, RZ, P0 ;  /* 0x000000ff0300720c */ /* 0x000fe20000744270 */
[----:B------:R-:W-:Y:S01]  /*2040*/  FFMA R89, R89, R120, R8 ;  /* 0x0000007859597223 */ /* 0x000fe20000000008 */
[----:B------:R-:W-:Y:S01]  /*2050*/  PRMT R127, R11, 0x7610, R127 ;  /* 0x000076100b7f7816 */ /* 0x000fe2000000007f */
[----:B------:R-:W-:Y:S01]  /*2060*/  IMAD.X R9, R129, 0x1, R9, P4 ;  /* 0x0000000181097824 */ /* 0x000fe200020e0609 */
[----:B------:R-:W-:Y:S02]  /*2070*/  LEA R8, P4, R132, R124, 0x1 ;  /* 0x0000007c84087211 */ /* 0x000fe400078808ff */
[----:B------:R-:W-:-:S02]  /*2080*/  F2FP.F16.F32.PACK_AB R89, RZ, R89 ;  /* 0x00000059ff59723e */ /* 0x000fc400000000ff */
[----:B------:R-:W-:-:S03]  /*2090*/  LEA.HI.X R9, R132, R125, R9, 0x1, P4 ;  /* 0x0000007d84097211 */ /* 0x000fc600020f0c09 */
[----:B------:R1:W-:Y:S04]  /*20a0*/  @P3 STG.E.U16 desc[UR36][R6.64+0x2], R89 ;  /* 0x0000025906003986 */ /* 0x0003e8000c101524 */
[----:B------:R-:W2:Y:S01]  /*20b0*/  @P2 LDG.E.LTC128B.U16 R127, desc[UR36][R8.64] ;  /* 0x00000024087f2981 */ /* 0x000ea2000c1e1520 */
[----:B------:R-:W-:Y:S01]  /*20c0*/  IADD3 R128, P3, R12, R128, RZ ;  /* 0x000000800c807210 */ /* 0x000fe20007f7e0ff */
[----:B------:R-:W-:Y:S04]  /*20d0*/  BSSY B1, `(.L_x_33) ;  /* 0x0000011000017945 */ /* 0x000fe80003800000 */
[----:B------:R-:W-:Y:S01]  /*20e0*/  IMAD.X R129, R13, 0x1, R129, P3 ;  /* 0x000000010d817824 */ /* 0x000fe200018e0681 */
[----:B------:R-:W-:-:S02]  /*20f0*/  SHF.L.U64.HI R13, R20, 0x4, R21 ;  /* 0x00000004140d7819 */ /* 0x000fc40000010215 */
[----:B------:R-:W-:Y:S01]  /*2100*/  ISETP.GT.AND P3, PT, R3, 0x1, P0 ;  /* 0x000000010300780c */ /* 0x000fe20000764270 */
[----:B------:R-:W-:-:S04]  /*2110*/  IMAD.WIDE.U32 R128, R23, R134, R128 ;  /* 0x0000008617807225 */ /* 0x000fc800078e0080 */
[----:B------:R-:W-:Y:S01]  /*2120*/  IMAD.IADD R23, R131, 0x1, R129 ;  /* 0x0000000183177824 */ /* 0x000fe200078e0281 */
[----:B------:R-:W-:-:S04]  /*2130*/  LEA R88, P5, R128, R124, 0x1 ;  /* 0x0000007c80587211 */ /* 0x000fc800078a08ff */
[----:B-1----:R-:W-:Y:S01]  /*2140*/  LEA.HI.X R89, R128, R125, R23, 0x1, P5 ;  /* 0x0000007d80597211 */ /* 0x002fe200028f0c17 */
[----:B--2---:R-:W-:-:S05]  /*2150*/  HADD2.F32 R12, -RZ, R127.H0_H0 ;  /* 0x2000007fff0c7230 */ /* 0x004fca0000004100 */
[----:B------:R-:W-:Y:S01]  /*2160*/  FMUL R11, R12, R121 ;  /* 0x000000790c0b7220 */ /* 0x000fe20000400000 */
[----:B------:R-:W-:-:S03]  /*2170*/  LEA R12, P4, R20, R6, 0x4 ;  /* 0x00000006140c7211 */ /* 0x000fc600078820ff */
[----:B------:R-:W-:Y:S02]  /*2180*/  FFMA R11, R90, R120, R11 ;  /* 0x000000785a0b7223 */ /* 0x000fe4000000000b */
[----:B------:R-:W-:-:S03]  /*2190*/  IMAD.X R13, R13, 0x1, R7, P4 ;  /* 0x000000010d0d7824 */ /* 0x000fc600020e0607 */
[----:B------:R-:W-:-:S05]  /*21a0*/  F2FP.F16.F32.PACK_AB R11, RZ, R11 ;  /* 0x0000000bff0b723e */ /* 0x000fca00000000ff */
[----:B------:R1:W-:Y:S01]  /*21b0*/  @P2 STG.E.U16 desc[UR36][R12.64], R11 ;  /* 0x0000000b0c002986 */ /* 0x0003e2000c101524 */
[----:B------:R-:W-:Y:S05]  /*21c0*/  @!P3 BRA `(.L_x_34) ;  /* 0x000000000004b947 */ /* 0x000fea0003800000 */
[----:B------:R2:W5:Y:S02]  /*21d0*/  LDG.E.LTC128B.U16 R127, desc[UR36][R88.64+0x2] ;  /* 0x00000224587f7981 */ /* 0x000564000c1e1520 */
.L_x_34:
[----:B------:R-:W-:Y:S05]  /*21e0*/  BSYNC B1 ;  /* 0x0000000000017941 */ /* 0x000fea0003800000 */
.L_x_33:
[----:B-----5:R-:W-:Y:S01]  /*21f0*/  HADD2.F32 R90, -RZ, R127.H0_H0 ;  /* 0x2000007fff5a7230 */ /* 0x020fe20000004100 */
[----:B------:R-:W-:Y:S01]  /*2200*/  ISETP.GT.AND P2, PT, R3, 0x8, P1 ;  /* 0x000000080300780c */ /* 0x000fe20000f44270 */
[----:B------:R-:W-:Y:S03]  /*2210*/  BSSY B1, `(.L_x_35) ;  /* 0x0000007000017945 */ /* 0x000fe60003800000 */
[----:B------:R-:W-:-:S04]  /*2220*/  FMUL R90, R90, R121 ;  /* 0x000000795a5a7220 */ /* 0x000fc80000400000 */
[----:B------:R-:W-:-:S05]  /*2230*/  FFMA R90, R91, R120, R90 ;  /* 0x000000785b5a7223 */ /* 0x000fca000000005a */
[----:B------:R-:W-:-:S05]  /*2240*/  F2FP.F16.F32.PACK_AB R90, RZ, R90 ;  /* 0x0000005aff5a723e */ /* 0x000fca00000000ff */
[----:B------:R3:W-:Y:S01]  /*2250*/  @P3 STG.E.U16 desc[UR36][R12.64+0x2], R90 ;  /* 0x0000025a0c003986 */ /* 0x0007e2000c101524 */
[----:B------:R-:W-:Y:S05]  /*2260*/  @!P2 BRA `(.L_x_36) ;  /* 0x000000000004a947 */ /* 0x000fea0003800000 */
[----:B------:R4:W5:Y:S02]  /*2270*/  LDG.E.LTC128B.U16 R127, desc[UR36][R122.64+0x10] ;  /* 0x000010247a7f7981 */ /* 0x000964000c1e1520 */
.L_x_36:
[----:B------:R-:W-:Y:S05]  /*2280*/  BSYNC B1 ;  /* 0x0000000000017941 */ /* 0x000fea0003800000 */
.L_x_35:
[----:B---3-5:R-:W-:Y:S01]  /*2290*/  HADD2.F32 R90, -RZ, R127.H0_H0 ;  /* 0x2000007fff5a7230 */ /* 0x028fe20000004100 */
[----:B------:R-:W-:Y:S01]  /*22a0*/  ISETP.GT.AND P3, PT, R3, 0x9, P1 ;  /* 0x000000090300780c */ /* 0x000fe20000f64270 */
[----:B------:R-:W-:Y:S03]  /*22b0*/  BSSY B1, `(.L_x_37) ;  /* 0x0000007000017945 */ /* 0x000fe60003800000 */
[----:B-1----:R-:W-:-:S04]  /*22c0*/  FMUL R11, R90, R121 ;  /* 0x000000795a0b7220 */ /* 0x002fc80000400000 */
[----:B------:R-:W-:-:S05]  /*22d0*/  FFMA R11, R92, R120, R11 ;  /* 0x000000785c0b7223 */ /* 0x000fca000000000b */
[----:B------:R-:W-:-:S05]  /*22e0*/  F2FP.F16.F32.PACK_AB R11, RZ, R11 ;  /* 0x0000000bff0b723e */ /* 0x000fca00000000ff */
[----:B------:R1:W-:Y:S01]  /*22f0*/  @P2 STG.E.U16 desc[UR36][R6.64+0x10], R11 ;  /* 0x0000100b06002986 */ /* 0x0003e2000c101524 */
[----:B------:R-:W-:Y:S05]  /*2300*/  @!P3 BRA `(.L_x_38) ;  /* 0x000000000004b947 */ /* 0x000fea0003800000 */
[----:B------:R3:W5:Y:S02]  /*2310*/  LDG.E.LTC128B.U16 R127, desc[UR36][R122.64+0x12] ;  /* 0x000012247a7f7981 */ /* 0x000764000c1e1520 */
.L_x_38:
[----:B------:R-:W-:Y:S05]  /*2320*/  BSYNC B1 ;  /* 0x0000000000017941 */ /* 0x000fea0003800000 */
.L_x_37:
        /* <DEDUP_REMOVED lines=9> */
.L_x_40:
[----:B------:R-:W-:Y:S05]  /*23c0*/  BSYNC B1 ;  /* 0x0000000000017941 */ /* 0x000fea0003800000 */
.L_x_39:
[----:B0----5:R-:W-:Y:S01]  /*23d0*/  HADD2.F32 R90, -RZ, R127.H0_H0 ;  /* 0x2000007fff5a7230 */ /* 0x021fe20000004100 */
        /* <DEDUP_REMOVED lines=8> */
.L_x_42:
[----:B------:R-:W-:Y:S05]  /*2460*/  BSYNC B1 ;  /* 0x0000000000017941 */ /* 0x000fea0003800000 */
.L_x_41:
        /* <DEDUP_REMOVED lines=9> */
.L_x_44:
[----:B------:R-:W-:Y:S05]  /*2500*/  BSYNC B1 ;  /* 0x0000000000017941 */ /* 0x000fea0003800000 */
.L_x_43:
[----:B0----5:R-:W-:Y:S01]  /*2510*/  HADD2.F32 R90, -RZ, R127.H0_H0 ;  /* 0x2000007fff5a7230 */ /* 0x021fe20000004100 */
        /* <DEDUP_REMOVED lines=8> */
.L_x_46:
[----:B------:R-:W-:Y:S05]  /*25a0*/  BSYNC B1 ;  /* 0x0000000000017941 */ /* 0x000fea0003800000 */
.L_x_45:
        /* <DEDUP_REMOVED lines=9> */
.L_x_48:
[----:B------:R-:W-:Y:S05]  /*2640*/  BSYNC B1 ;  /* 0x0000000000017941 */ /* 0x000fea0003800000 */
.L_x_47:
        /* <DEDUP_REMOVED lines=9> */
.L_x_50:
[----:B------:R-:W-:Y:S05]  /*26e0*/  BSYNC B1 ;  /* 0x0000000000017941 */ /* 0x000fea0003800000 */
.L_x_49:
        /* <DEDUP_REMOVED lines=9> */
.L_x_52:
[----:B------:R-:W-:Y:S05]  /*2780*/  BSYNC B1 ;  /* 0x0000000000017941 */ /* 0x000fea0003800000 */
.L_x_51:
        /* <DEDUP_REMOVED lines=9> */
.L_x_54:
[----:B------:R-:W-:Y:S05]  /*2820*/  BSYNC B1 ;  /* 0x0000000000017941 */ /* 0x000fea0003800000 */
.L_x_53:
        /* <DEDUP_REMOVED lines=9> */
.L_x_56:
[----:B------:R-:W-:Y:S05]  /*28c0*/  BSYNC B1 ;  /* 0x0000000000017941 */ /* 0x000fea0003800000 */
.L_x_55:
        /* <DEDUP_REMOVED lines=9> */
.L_x_58:
[----:B------:R-:W-:Y:S05]  /*2960*/  BSYNC B1 ;  /* 0x0000000000017941 */ /* 0x000fea0003800000 */
.L_x_57:
        /* <DEDUP_REMOVED lines=9> */
.L_x_60:
[----:B------:R-:W-:Y:S05]  /*2a00*/  BSYNC B1 ;  /* 0x0000000000017941 */ /* 0x000fea0003800000 */
.L_x_59:
        /* <DEDUP_REMOVED lines=9> */
.L_x_62:
[----:B------:R-:W-:Y:S05]  /*2aa0*/  BSYNC B1 ;  /* 0x0000000000017941 */ /* 0x000fea0003800000 */
.L_x_61:
        /* <DEDUP_REMOVED lines=9> */
.L_x_64:
[----:B------:R-:W-:Y:S05]  /*2b40*/  BSYNC B1 ;  /* 0x0000000000017941 */ /* 0x000fea0003800000 */
.L_x_63:
        /* <DEDUP_REMOVED lines=9> */
.L_x_66:
[----:B------:R-:W-:Y:S05]  /*2be0*/  BSYNC B1 ;  /* 0x0000000000017941 */ /* 0x000fea0003800000 */
.L_x_65:
        /* <DEDUP_REMOVED lines=9> */
.L_x_68:
[----:B------:R-:W-:Y:S05]  /*2c80*/  BSYNC B1 ;  /* 0x0000000000017941 */ /* 0x000fea0003800000 */
.L_x_67:
        /* <DEDUP_REMOVED lines=9> */
.L_x_70:
[----:B------:R-:W-:Y:S05]  /*2d20*/  BSYNC B1 ;  /* 0x0000000000017941 */ /* 0x000fea0003800000 */
.L_x_69:
        /* <DEDUP_REMOVED lines=9> */
.L_x_72:
[----:B------:R-:W-:Y:S05]  /*2dc0*/  BSYNC B1 ;  /* 0x0000000000017941 */ /* 0x000fea0003800000 */
.L_x_71:
        /* <DEDUP_REMOVED lines=9> */
.L_x_74:
[----:B------:R-:W-:Y:S05]  /*2e60*/  BSYNC B1 ;  /* 0x0000000000017941 */ /* 0x000fea0003800000 */
.L_x_73:
        /* <DEDUP_REMOVED lines=9> */
.L_x_76:
[----:B------:R-:W-:Y:S05]  /*2f00*/  BSYNC B1 ;  /* 0x0000000000017941 */ /* 0x000fea0003800000 */
.L_x_75:
        /* <DEDUP_REMOVED lines=9> */
.L_x_78:
[----:B------:R-:W-:Y:S05]  /*2fa0*/  BSYNC B1 ;  /* 0x0000000000017941 */ /* 0x000fea0003800000 */
.L_x_77:
        /* <DEDUP_REMOVED lines=9> */
.L_x_80:
[----:B------:R-:W-:Y:S05]  /*3040*/  BSYNC B1 ;  /* 0x0000000000017941 */ /* 0x000fea0003800000 */
.L_x_79:
        /* <DEDUP_REMOVED lines=9> */
.L_x_82:
[----:B------:R-:W-:Y:S05]  /*30e0*/  BSYNC B1 ;  /* 0x0000000000017941 */ /* 0x000fea0003800000 */
.L_x_81:
        /* <DEDUP_REMOVED lines=9> */
.L_x_84:
[----:B------:R-:W-:Y:S05]  /*3180*/  BSYNC B1 ;  /* 0x0000000000017941 */ /* 0x000fea0003800000 */
.L_x_83:
        /* <DEDUP_REMOVED lines=9> */
.L_x_86:
[----:B------:R-:W-:Y:S05]  /*3220*/  BSYNC B1 ;  /* 0x0000000000017941 */ /* 0x000fea0003800000 */
.L_x_85:
        /* <DEDUP_REMOVED lines=9> */
.L_x_88:
[----:B------:R-:W-:Y:S05]  /*32c0*/  BSYNC B1 ;  /* 0x0000000000017941 */ /* 0x000fea0003800000 */
.L_x_87:
        /* <DEDUP_REMOVED lines=9> */
.L_x_90:
[----:B------:R-:W-:Y:S05]  /*3360*/  BSYNC B1 ;  /* 0x0000000000017941 */ /* 0x000fea0003800000 */
.L_x_89:
[----:B012--5:R-:W-:Y:S01]  /*3370*/  HADD2.F32 R88, -RZ, R127.H0_H0 ;  /* 0x2000007fff587230 */ /* 0x027fe20000004100 */
[----:B------:R-:W-:Y:S01]  /*3380*/  ISETP.GT.AND P0, PT, R0, 0x80, PT ;  /* 0x000000800000780c */ /* 0x000fe20003f04270 */
[C---:B------:R-:W-:Y:S01]  /*3390*/  IMAD.SHL.U32 R11, R14.reuse, 0x100, RZ ;  /* 0x000001000e0b7824 */ /* 0x040fe200078e00ff */
[----:B------:R-:W-:Y:S02]  /*33a0*/  SHF.L.U64.HI R23, R14, 0x8, R15 ;  /* 0x000000080e177819 */ /* 0x000fe4000001020f */
[----:B------:R-:W-:Y:S01]  /*33b0*/  FMUL R88, R88, R121 ;  /* 0x0000007958587220 */ /* 0x000fe20000400000 */
[----:B------:R-:W-:Y:S02]  /*33c0*/  ISETP.GT.AND P3, PT, R3, RZ, P0 ;  /* 0x000000ff0300720c */ /* 0x000fe40000764270 */
[----:B------:R-:W-:Y:S01]  /*33d0*/  IADD3 R14, P2, R11, R4, RZ ;  /* 0x000000040b0e7210 */ /* 0x000fe20007f5e0ff */
[----:B------:R-:W-:-:S04]  /*33e0*/  FFMA R88, R119, R120, R88 ;  /* 0x0000007877587223 */ /* 0x000fc80000000058 */
[----:B------:R-:W-:Y:S01]  /*33f0*/  IMAD.X R15, R23, 0x1, R5, P2 ;  /* 0x00000001170f7824 */ /* 0x000fe200010e0605 */
[----:B------:R-:W-:-:S04]  /*3400*/  F2FP.F16.F32.PACK_AB R88, RZ, R88 ;  /* 0x00000058ff58723e */ /* 0x000fc800000000ff */
[----:B------:R-:W-:-:S05]  /*3410*/  PRMT R90, R88, 0x7610, R90 ;  /* 0x00007610585a7816 */ /* 0x000fca000000005a */
[----:B------:R0:W-:Y:S04]  /*3420*/  @P1 STG.E.U16 desc[UR36][R12.64+0x72], R90 ;  /* 0x0000725a0c001986 */ /* 0x0001e8000c101524 */
[----:B------:R-:W2:Y:S01]  /*3430*/  @P3 LDG.E.LTC128B.U16 R127, desc[UR36][R14.64] ;  /* 0x000000240e7f3981 */ /* 0x000ea2000c1e1520 */
[C---:B------:R-:W-:Y:S01]  /*3440*/  IMAD.SHL.U32 R91, R20.reuse, 0x100, RZ ;  /* 0x00000100145b7824 */ /* 0x040fe200078e00ff */
[----:B------:R-:W-:Y:S02]  /*3450*/  LOP3.LUT R93, R11, 0x2, RZ, 0xfc, !PT ;  /* 0x000000020b5d7812 */ /* 0x000fe400078efcff */
[----:B------:R-:W-:Y:S02]  /*3460*/  ISETP.GT.AND P2, PT, R3, 0x1, P0 ;  /* 0x000000010300780c */ /* 0x000fe40000744270 */
[----:B------:R-:W-:-:S02]  /*3470*/  SHF.L.U64.HI R95, R20, 0x8, R21 ;  /* 0x00000008145f7819 */ /* 0x000fc40000010215 */
[----:B------:R-:W-:-:S05]  /*3480*/  IADD3 R20, P1, R91, R6, RZ ;  /* 0x000000065b147210 */ /* 0x000fca0007f3e0ff */
[----:B------:R-:W-:Y:S02]  /*3490*/  IMAD.X R21, R95, 0x1, R7, P1 ;  /* 0x000000015f157824 */ /* 0x000fe400008e0607 */
[----:B--2---:R-:W-:-:S05]  /*34a0*/  HADD2.F32 R88, -RZ, R127.H0_H0 ;  /* 0x2000007fff587230 */ /* 0x004fca0000004100 */
[----:B------:R-:W-:Y:S01]  /*34b0*/  FMUL R89, R88, R121 ;  /* 0x0000007958597220 */ /* 0x000fe20000400000 */
[----:B------:R-:W-:-:S03]  /*34c0*/  IADD3 R88, P4, R93, R4, RZ ;  /* 0x000000045d587210 */ /* 0x000fc60007f9e0ff */
[----:B------:R-:W-:-:S05]  /*34d0*/  FFMA R89, R56, R120, R89 ;  /* 0x0000007838597223 */ /* 0x000fca0000000059 */
[----:B------:R-:W-:Y:S01]  /*34e0*/  F2FP.F16.F32.PACK_AB R56, RZ, R89 ;  /* 0x00000059ff38723e */ /* 0x000fe200000000ff */
[----:B------:R-:W-:-:S03]  /*34f0*/  IMAD.X R89, R23, 0x1, R5, P4 ;  /* 0x0000000117597824 */ /* 0x000fc600020e0605 */
[----:B0-----:R-:W-:-:S05]  /*3500*/  PRMT R90, R56, 0x7610, R90 ;  /* 0x00007610385a7816 */ /* 0x001fca000000005a */
[----:B------:R0:W-:Y:S04]  /*3510*/  @P3 STG.E.U16 desc[UR36][R20.64], R90 ;  /* 0x0000005a14003986 */ /* 0x0001e8000c101524 */
[----:B------:R-:W2:Y:S01]  /*3520*/  @P2 LDG.E.LTC128B.U16 R127, desc[UR36][R88.64] ;  /* 0x00000024587f2981 */ /* 0x000ea2000c1e1520 */
[----:B------:R-:W-:Y:S01]  /*3530*/  LOP3.LUT R97, R91, 0x2, RZ, 0xfc, !PT ;  /* 0x000000025b617812 */ /* 0x000fe200078efcff */
[----:B------:R-:W-:Y:S01]  /*3540*/  BSSY B1, `(.L_x_91) ;  /* 0x000000f000017945 */ /* 0x000fe20003800000 */
[----:B------:R-:W-:Y:S02]  /*3550*/  ISETP.GT.AND P1, PT, R0, 0x88, PT ;  /* 0x000000880000780c */ /* 0x000fe40003f24270 */
[----:B------:R-:W-:Y:S02]  /*3560*/  IADD3 R98, P4, R97, R6, RZ ;  /* 0x0000000661627210 */ /* 0x000fe40007f9e0ff */
[----:B------:R-:W-:-:S03]  /*3570*/  ISETP.GT.AND P3, PT, R3, RZ, P1 ;  /* 0x000000ff0300720c */ /* 0x000fc60000f64270 */
[----:B------:R-:W-:Y:S02]  /*3580*/  IMAD.X R99, R95, 0x1, R7, P4 ;  /* 0x000000015f637824 */ /* 0x000fe400020e0607 */
[----:B--2---:R-:W-:-:S05]  /*3590*/  HADD2.F32 R56, -RZ, R127.H0_H0 ;  /* 0x2000007fff387230 */ /* 0x004fca0000004100 */
[----:B------:R-:W-:-:S04]  /*35a0*/  FMUL R56, R56, R121 ;  /* 0x0000007938387220 */ /* 0x000fc80000400000 */
[----:B------:R-:W-:-:S05]  /*35b0*/  FFMA R56, R57, R120, R56 ;  /* 0x0000007839387223 */ /* 0x000fca0000000038 */
[----:B------:R-:W-:Y:S02]  /*35c0*/  F2FP.F16.F32.PACK_AB R57, RZ, R56 ;  /* 0x00000038ff39723e */ /* 0x000fe400000000ff */
[----:B------:R-:W-:Y:S02]  /*35d0*/  IADD3 R56, P4, R11, R8, RZ ;  /* 0x000000080b387210 */ /* 0x000fe40007f9e0ff */
[----:B------:R-:W-:-:S03]  /*35e0*/  PRMT R88, R57, 0x7610, R88 ;  /* 0x0000761039587816 */ /* 0x000fc60000000058 */
[----:B------:R-:W-:Y:S02]  /*35f0*/  IMAD.X R57, R23, 0x1, R9, P4 ;  /* 0x0000000117397824 */ /* 0x000fe400020e0609 */
[----:B------:R0:W-:Y:S01]  /*3600*/  @P2 STG.E.U16 desc[UR36][R98.64], R88 ;  /* 0x0000005862002986 */ /* 0x0001e2000c101524 */
[----:B------:R-:W-:Y:S05]  /*3610*/  @!P3 BRA `(.L_x_92) ;  /* 0x000000000004b947 */ /* 0x000fea0003800000 */
[----:B------:R1:W5:Y:S02]  /*3620*/  LDG.E.LTC128B.U16 R127, desc[UR36][R56.64] ;  /* 0x00000024387f7981 */ /* 0x000364000c1e1520 */
.L_x_92:
[----:B------:R-:W-:Y:S05]  /*3630*/  BSYNC B1 ;  /* 0x0000000000017941 */ /* 0x000fea0003800000 */
.L_x_91:
[----:B0----5:R-:W-:Y:S01]  /*3640*/  HADD2.F32 R88, -RZ, R127.H0_H0 ;  /* 0x2000007fff587230 */ /* 0x021fe20000004100 */
[----:B------:R-:W-:Y:S01]  /*3650*/  ISETP.GT.AND P2, PT, R3, 0x1, P1 ;  /* 0x000000010300780c */ /* 0x000fe20000f44270 */
[----:B------:R-:W-:Y:S01]  /*3660*/  BSSY B1, `(.L_x_93) ;  /* 0x000000c000017945 */ /* 0x000fe20003800000 */
[----:B------:R-:W-:Y:S02]  /*3670*/  PRMT R98, R127, 0x7610, R98 ;  /* 0x000076107f627816 */ /* 0x000fe40000000062 */
[----:B------:R-:W-:Y:S01]  /*3680*/  FMUL R89, R88, R121 ;  /* 0x0000007958597220 */ /* 0x000fe20000400000 */
[----:B------:R-:W-:-:S03]  /*3690*/  IADD3 R88, P4, R91, R12, RZ ;  /* 0x0000000c5b587210 */ /* 0x000fc60007f9e0ff */
[----:B------:R-:W-:-:S05]  /*36a0*/  FFMA R89, R58, R120, R89 ;  /* 0x000000783a597223 */ /* 0x000fca0000000059 */
[----:B------:R-:W-:Y:S01]  /*36b0*/  F2FP.F16.F32.PACK_AB R58, RZ, R89 ;  /* 0x00000059ff3a723e */ /* 0x000fe200000000ff */
[----:B------:R-:W-:-:S05]  /*36c0*/  IMAD.X R89, R95, 0x1, R13, P4 ;  /* 0x000000015f597824 */ /* 0x000fca00020e060d */
[----:B------:R0:W-:Y:S01]  /*36d0*/  @P3 STG.E.U16 desc[UR36][R88.64], R58 ;  /* 0x0000003a58003986 */ /* 0x0001e2000c101524 */
[----:B------:R-:W-:Y:S05]  /*36e0*/  @!P2 BRA `(.L_x_94) ;  /* 0x00000000000ca947 */ /* 0x000fea0003800000 */
[----:B------:R-:W-:-:S05]  /*36f0*/  IADD3 R98, P3, R93, R8, RZ ;  /* 0x000000085d627210 */ /* 0x000fca0007f7e0ff */
[----:B------:R-:W-:-:S05]  /*3700*/  IMAD.X R99, R23, 0x1, R9, P3 ;  /* 0x0000000117637824 */ /* 0x000fca00018e0609 */
[----:B------:R2:W5:Y:S03]  /*3710*/  LDG.E.LTC128B.U16 R98, desc[UR36][R98.64] ;  /* 0x0000002462627981 */ /* 0x000566000c1e1520 */
.L_x_94:
[----:B------:R-:W-:Y:S05]  /*3720*/  BSYNC B1 ;  /* 0x0000000000017941 */ /* 0x000fea0003800000 */
.L_x_93:
[----:B0----5:R-:W-:Y:S01]  /*3730*/  HADD2.F32 R58, -RZ, R98.H0_H0 ;  /* 0x20000062ff3a7230 */ /* 0x021fe20000004100 */
[----:B--2---:R-:W-:Y:S02]  /*3740*/  LOP3.LUT R99, R11, 0x10, RZ, 0xfc, !PT ;  /* 0x000000100b637812 */ /* 0x004fe400078efcff */
[----:B------:R-:W-:Y:S02]  /*3750*/  ISETP.GT.AND P3, PT, R3, 0x8, P0 ;  /* 0x000000080300780c */ /* 0x000fe40000764270 */
[----:B------:R-:W-:Y:S01]  /*3760*/  FMUL R58, R58, R121 ;  /* 0x000000793a3a7220 */ /* 0x000fe20000400000 */
[----:B------:R-:W-:Y:S02]  /*3770*/  IADD3 R102, P4, R97, R12, RZ ;  /* 0x0000000c61667210 */ /* 0x000fe40007f9e0ff */
[----:B------:R-:W-:Y:S01]  /*3780*/  IADD3 R104, P5, R99, R4, RZ ;  /* 0x0000000463687210 */ /* 0x000fe20007fbe0ff */
[----:B------:R-:W-:Y:S02]  /*3790*/  FFMA R58, R59, R120, R58 ;  /* 0x000000783b3a7223 */ /* 0x000fe4000000003a */
[----:B------:R-:W-:-:S02]  /*37a0*/  IMAD.X R103, R95, 0x1, R13, P4 ;  /* 0x000000015f677824 */ /* 0x000fc400020e060d */
[----:B------:R-:W-:Y:S01]  /*37b0*/  IMAD.X R105, R23, 0x1, R5, P5 ;  /* 0x0000000117697824 */ /* 0x000fe200028e0605 */
[----:B------:R-:W-:-:S04]  /*37c0*/  F2FP.F16.F32.PACK_AB R58, RZ, R58 ;  /* 0x0000003aff3a723e */ /* 0x000fc800000000ff */
[----:B------:R-:W-:-:S05]  /*37d0*/  PRMT R90, R58, 0x7610, R90 ;  /* 0x000076103a5a7816 */ /* 0x000fca000000005a */
[----:B------:R0:W-:Y:S04]  /*37e0*/  @P2 STG.E.U16 desc[UR36][R102.64], R90 ;  /* 0x0000005a66002986 */ /* 0x0001e8000c101524 */
[----:B------:R-:W2:Y:S01]  /*37f0*/  @P3 LDG.E.LTC128B.U16 R98, desc[UR36][R104.64] ;  /* 0x0000002468623981 */ /* 0x000ea2000c1e1520 */
[----:B------:R-:W-:Y:S02]  /*3800*/  LOP3.LUT R59, R91, 0x10, RZ, 0xfc, !PT ;  /* 0x000000105b3b7812 */ /* 0x000fe400078efcff */
[----:B------:R-:W-:Y:S02]  /*3810*/  ISETP.GT.AND P2, PT, R3, 0x9, P0 ;  /* 0x000000090300780c */ /* 0x000fe40000744270 */
[----:B------:R-:W-:-:S05]  /*3820*/  IADD3 R106, P4, R59, R6, RZ ;  /* 0x000000063b6a7210 */ /* 0x000fca0007f9e0ff */
[----:B------:R-:W-:Y:S02]  /*3830*/  IMAD.X R107, R95, 0x1, R7, P4 ;  /* 0x000000015f6b7824 */ /* 0x000fe400020e0607 */
[----:B--2---:R-:W-:-:S05]  /*3840*/  HADD2.F32 R58, -RZ, R98.H0_H0 ;  /* 0x20000062ff3a7230 */ /* 0x004fca0000004100 */
[----:B------:R-:W-:-:S04]  /*3850*/  FMUL R101, R58, R121 ;  /* 0x000000793a657220 */ /* 0x000fc80000400000 */
[----:B------:R-:W-:Y:S01]  /*3860*/  FFMA R60, R60, R120, R101 ;  /* 0x000000783c3c7223 */ /* 0x000fe20000000065 */
[----:B------:R-:W-:-:S04]  /*3870*/  LOP3.LUT R101, R11, 0x12, RZ, 0xfc, !PT ;  /* 0x000000120b657812 */ /* 0x000fc800078efcff */
[----:B------:R-:W-:Y:S02]  /*3880*/  IADD3 R108, P5, R101, R4, RZ ;  /* 0x00000004656c7210 */ /* 0x000fe40007fbe0ff */
[----:B------:R-:W-:-:S03]  /*3890*/  F2FP.F16.F32.PACK_AB R60, RZ, R60 ;  /* 0x0000003cff3c723e */ /* 0x000fc600000000ff */
[----:B------:R-:W-:Y:S01]  /*38a0*/  IMAD.X R109, R23, 0x1, R5, P5 ;  /* 0x00000001176d7824 */ /* 0x000fe200028e0605 */
[----:B0-----:R-:W-:-:S05]  /*38b0*/  PRMT R90, R60, 0x7610, R90 ;  /* 0x000076103c5a7816 */ /* 0x001fca000000005a */
[----:B------:R0:W-:Y:S04]  /*38c0*/  @P3 STG.E.U16 desc[UR36][R106.64], R90 ;  /* 0x0000005a6a003986 */ /* 0x0001e8000c101524 */
[----:B------:R-:W2:Y:S01]  /*38d0*/  @P2 LDG.E.LTC128B.U16 R98, desc[UR36][R108.64] ;  /* 0x000000246c622981 */ /* 0x000ea2000c1e1520 */
[----:B------:R-:W-:Y:S01]  /*38e0*/  LOP3.LUT R103, R91, 0x12, RZ, 0xfc, !PT ;  /* 0x000000125b677812 */ /* 0x000fe200078efcff */
[----:B------:R-:W-:Y:S01]  /*38f0*/  BSSY B1, `(.L_x_95) ;  /* 0x000000d000017945 */ /* 0x000fe20003800000 */
[----:B------:R-:W-:Y:S02]  /*3900*/  ISETP.GT.AND P3, PT, R3, 0x8, P1 ;  /* 0x000000080300780c */ /* 0x000fe40000f64270 */
[----:B------:R-:W-:Y:S01]  /*3910*/  IADD3 R60, P4, R103, R6, RZ ;  /* 0x00000006673c7210 */ /* 0x000fe20007f9e0ff */
[----:B--2---:R-:W-:-:S05]  /*3920*/  HADD2.F32 R58, -RZ, R98.H0_H0 ;  /* 0x20000062ff3a7230 */ /* 0x004fca0000004100 */
[----:B------:R-:W-:-:S04]  /*3930*/  FMUL R58, R58, R121 ;  /* 0x000000793a3a7220 */ /* 0x000fc80000400000 */
[----:B------:R-:W-:Y:S01]  /*3940*/  FFMA R58, R61, R120, R58 ;  /* 0x000000783d3a7223 */ /* 0x000fe2000000003a */
[----:B------:R-:W-:-:S04]  /*3950*/  IMAD.X R61, R95, 0x1, R7, P4 ;  /* 0x000000015f3d7824 */ /* 0x000fc800020e0607 */
[----:B------:R-:W-:-:S05]  /*3960*/  F2FP.F16.F32.PACK_AB R58, RZ, R58 ;  /* 0x0000003aff3a723e */ /* 0x000fca00000000ff */
[----:B------:R0:W-:Y:S01]  /*3970*/  @P2 STG.E.U16 desc[UR36][R60.64], R58 ;  /* 0x0000003a3c002986 */ /* 0x0001e2000c101524 */
[----:B------:R-:W-:Y:S05]  /*3980*/  @!P3 BRA `(.L_x_96) ;  /* 0x00000000000cb947 */ /* 0x000fea0003800000 */
[----:B0-----:R-:W-:-:S05]  /*3990*/  IADD3 R60, P2, R99, R8, RZ ;  /* 0x00000008633c7210 */ /* 0x001fca0007f5e0ff */
[----:B------:R-:W-:-:S05]  /*39a0*/  IMAD.X R61, R23, 0x1, R9, P2 ;  /* 0x00000001173d7824 */ /* 0x000fca00010e0609 */
[----:B------:R2:W5:Y:S03]  /*39b0*/  LDG.E.LTC128B.U16 R98, desc[UR36][R60.64] ;  /* 0x000000243c627981 */ /* 0x000566000c1e1520 */
.L_x_96:
[----:B------:R-:W-:Y:S05]  /*39c0*/  BSYNC B1 ;  /* 0x0000000000017941 */ /* 0x000fea0003800000 */
.L_x_95:
[----:B0----5:R-:W-:Y:S01]  /*39d0*/  HADD2.F32 R58, -RZ, R98.H0_H0 ;  /* 0x20000062ff3a7230 */ /* 0x021fe20000004100 */
[----:B--2---:R-:W-:Y:S01]  /*39e0*/  IADD3 R60, P4, R59, R12, RZ ;  /* 0x0000000c3b3c7210 */ /* 0x004fe20007f9e0ff */
[----:B------:R-:W-:Y:S01]  /*39f0*/  BSSY B1, `(.L_x_97) ;  /* 0x000000b000017945 */ /* 0x000fe20003800000 */
[----:B------:R-:W-:Y:S02]  /*3a00*/  ISETP.GT.AND P2, PT, R3, 0x9, P1 ;  /* 0x000000090300780c */ /* 0x000fe40000f44270 */
[----:B------:R-:W-:-:S04]  /*3a10*/  FMUL R61, R58, R121 ;  /* 0x000000793a3d7220 */ /* 0x000fc80000400000 */
[----:B------:R-:W-:-:S05]  /*3a20*/  FFMA R61, R62, R120, R61 ;  /* 0x000000783e3d7223 */ /* 0x000fca000000003d */
[----:B------:R-:W-:Y:S01]  /*3a30*/  F2FP.F16.F32.PACK_AB R58, RZ, R61 ;  /* 0x0000003dff3a723e */ /* 0x000fe200000000ff */
[----:B------:R-:W-:-:S05]  /*3a40*/  IMAD.X R61, R95, 0x1, R13, P4 ;  /* 0x000000015f3d7824 */ /* 0x000fca00020e060d */
[----:B------:R0:W-:Y:S01]  /*3a50*/  @P3 STG.E.U16 desc[UR36][R60.64], R58 ;  /* 0x0000003a3c003986 */ /* 0x0001e2000c101524 */
[----:B------:R-:W-:Y:S05]  /*3a60*/  @!P2 BRA `(.L_x_98) ;  /* 0x00000000000ca947 */ /* 0x000fea0003800000 */
[----:B0-----:R-:W-:-:S05]  /*3a70*/  IADD3 R60, P3, R101, R8, RZ ;  /* 0x00000008653c7210 */ /* 0x001fca0007f7e0ff */
[----:B------:R-:W-:-:S05]  /*3a80*/  IMAD.X R61, R23, 0x1, R9, P3 ;  /* 0x00000001173d7824 */ /* 0x000fca00018e0609 */
[----:B------:R2:W5:Y:S03]  /*3a90*/  LDG.E.LTC128B.U16 R98, desc[UR36][R60.64] ;  /* 0x000000243c627981 */ /* 0x000566000c1e1520 */
.L_x_98:
[----:B------:R-:W-:Y:S05]  /*3aa0*/  BSYNC B1 ;  /* 0x0000000000017941 */ /* 0x000fea0003800000 */
.L_x_97:
        /* <DEDUP_REMOVED lines=41> */
.L_x_100:
[----:B------:R-:W-:Y:S05]  /*3d40*/  BSYNC B1 ;  /* 0x0000000000017941 */ /* 0x000fea0003800000 */
.L_x_99:
        /* <DEDUP_REMOVED lines=13> */
.L_x_102:
[----:B------:R-:W-:Y:S05]  /*3e20*/  BSYNC B1 ;  /* 0x0000000000017941 */ /* 0x000fea0003800000 */
.L_x_101:
        /* <DEDUP_REMOVED lines=41> */
.L_x_104:
[----:B------:R-:W-:Y:S05]  /*40c0*/  BSYNC B1 ;  /* 0x0000000000017941 */ /* 0x000fea0003800000 */
.L_x_103:
        /* <DEDUP_REMOVED lines=13> */
.L_x_106:
[----:B------:R-:W-:Y:S05]  /*41a0*/  BSYNC B1 ;  /* 0x0000000000017941 */ /* 0x000fea0003800000 */
.L_x_105:
        /* <DEDUP_REMOVED lines=21> */
[----:B---34-:R-:W-:Y:S02]  /*4300*/  IADD3 R122, P5, R113, R4, RZ ;  /* 0x00000004717a7210 */ /* 0x018fe40007fbe0ff */
        /* <DEDUP_REMOVED lines=19> */
.L_x_108:
[----:B------:R-:W-:Y:S05]  /*4440*/  BSYNC B1 ;  /* 0x0000000000017941 */ /* 0x000fea0003800000 */
.L_x_107:
        /* <DEDUP_REMOVED lines=13> */
.L_x_110:
[----:B------:R-:W-:Y:S05]  /*4520*/  BSYNC B1 ;  /* 0x0000000000017941 */ /* 0x000fea0003800000 */
.L_x_109:
        /* <DEDUP_REMOVED lines=24> */
[----:B------:R-:W-:-:S05]  /*46b0*/  PRMT R62, R76, 0x7610, R62 ;  /* 0x000076104c3e7816 */ /* 0x000fca000000003e */
[----:B------:R2:W-:Y:S04]  /*46c0*/  @P3 STG.E.U16 desc[UR36][R124.64], R62 ;  /* 0x0000003e7c003986 */ /* 0x0005e8000c101524 */
[----:B------:R-:W3:Y:S01]  /*46d0*/  @P2 LDG.E.LTC128B.U16 R98, desc[UR36][R128.64] ;  /* 0x0000002480622981 */ /* 0x000ee2000c1e1520 */
[----:B0-----:R-:W-:Y:S01]  /*46e0*/  LOP3.LUT R119, R91, 0x52, RZ, 0xfc, !PT ;  /* 0x000000525b777812 */ /* 0x001fe200078efcff */
[----:B------:R-:W-:Y:S01]  /*46f0*/  BSSY B1, `(.L_x_111) ;  /* 0x000000d000017945 */ /* 0x000fe20003800000 */
[----:B------:R-:W-:Y:S02]  /*4700*/  ISETP.GT.AND P3, PT, R3, 0x28, P1 ;  /* 0x000000280300780c */ /* 0x000fe40000f64270 */
[----:B------:R-:W-:Y:S01]  /*4710*/  IADD3 R76, P4, R119, R6, RZ ;  /* 0x00000006774c7210 */ /* 0x000fe20007f9e0ff */
[----:B---3--:R-:W-:-:S05]  /*4720*/  HADD2.F32 R58, -RZ, R98.H0_H0 ;  /* 0x20000062ff3a7230 */ /* 0x008fca0000004100 */
[----:B------:R-:W-:-:S04]  /*4730*/  FMUL R58, R58, R121 ;  /* 0x000000793a3a7220 */ /* 0x000fc80000400000 */
[----:B------:R-:W-:Y:S01]  /*4740*/  FFMA R58, R77, R120, R58 ;  /* 0x000000784d3a7223 */ /* 0x000fe2000000003a */
[----:B------:R-:W-:-:S04]  /*4750*/  IMAD.X R77, R95, 0x1, R7, P4 ;  /* 0x000000015f4d7824 */ /* 0x000fc800020e0607 */
[----:B------:R-:W-:-:S05]  /*4760*/  F2FP.F16.F32.PACK_AB R58, RZ, R58 ;  /* 0x0000003aff3a723e */ /* 0x000fca00000000ff */
[----:B------:R2:W-:Y:S01]  /*4770*/  @P2 STG.E.U16 desc[UR36][R76.64], R58 ;  /* 0x0000003a4c002986 */ /* 0x0005e2000c101524 */
[----:B------:R-:W-:Y:S05]  /*4780*/  @!P3 BRA `(.L_x_112) ;  /* 0x00000000000cb947 */ /* 0x000fea0003800000 */
[----:B--2---:R-:W-:-:S05]  /*4790*/  IADD3 R76, P2, R73, R8, RZ ;  /* 0x00000008494c7210 */ /* 0x004fca0007f5e0ff */
[----:B------:R-:W-:-:S05]  /*47a0*/  IMAD.X R77, R23, 0x1, R9, P2 ;  /* 0x00000001174d7824 */ /* 0x000fca00010e0609 */
[----:B------:R0:W5:Y:S03]  /*47b0*/  LDG.E.LTC128B.U16 R98, desc[UR36][R76.64] ;  /* 0x000000244c627981 */ /* 0x000166000c1e1520 */
.L_x_112:
[----:B------:R-:W-:Y:S05]  /*47c0*/  BSYNC B1 ;  /* 0x0000000000017941 */ /* 0x000fea0003800000 */
.L_x_111:
[----:B--2--5:R-:W-:Y:S01]  /*47d0*/  HADD2.F32 R58, -RZ, R98.H0_H0 ;  /* 0x20000062ff3a7230 */ /* 0x024fe20000004100 */
[----:B0-----:R-:W-:Y:S01]  /*47e0*/  IADD3 R76, P4, R75, R12, RZ ;  /* 0x0000000c4b4c7210 */ /* 0x001fe20007f9e0ff */
        /* <DEDUP_REMOVED lines=11> */
.L_x_114:
[----:B------:R-:W-:Y:S05]  /*48a0*/  BSYNC B1 ;  /* 0x0000000000017941 */ /* 0x000fea0003800000 */
.L_x_113:
        /* <DEDUP_REMOVED lines=41> */
.L_x_116:
[----:B------:R-:W-:Y:S05]  /*4b40*/  BSYNC B1 ;  /* 0x0000000000017941 */ /* 0x000fea0003800000 */
.L_x_115:
        /* <DEDUP_REMOVED lines=13> */
.L_x_118:
[----:B------:R-:W-:Y:S05]  /*4c20*/  BSYNC B1 ;  /* 0x0000000000017941 */ /* 0x000fea0003800000 */
.L_x_117:
        /* <DEDUP_REMOVED lines=23> */
[----:B------:R-:W-:Y:S02]  /*4da0*/  IMAD.X R135, R23, 0x1, R5, P4 ;  /* 0x0000000117877824 */ /* 0x000fe400020e0605 */
[----:B------:R0:W-:Y:S04]  /*4db0*/  @P3 STG.E.U16 desc[UR36][R132.64], R84 ;  /* 0x0000005484003986 */ /* 0x0001e8000c101524 */
[----:B------:R-:W2:Y:S01]  /*4dc0*/  @P0 LDG.E.LTC128B.U16 R98, desc[UR36][R134.64] ;  /* 0x0000002486620981 */ /* 0x000ea2000c1e1520 */
[----:B------:R-:W-:Y:S01]  /*4dd0*/  LOP3.LUT R5, R91, 0x72, RZ, 0xfc, !PT ;  /* 0x000000725b057812 */ /* 0x000fe200078efcff */
[----:B------:R-:W-:Y:S01]  /*4de0*/  BSSY B1, `(.L_x_119) ;  /* 0x000000d000017945 */ /* 0x000fe20003800000 */
[----:B------:R-:W-:Y:S02]  /*4df0*/  ISETP.GT.AND P2, PT, R3, 0x38, P1 ;  /* 0x000000380300780c */ /* 0x000fe40000f44270 */
[----:B------:R-:W-:-:S05]  /*4e00*/  IADD3 R6, P3, R5, R6, RZ ;  /* 0x0000000605067210 */ /* 0x000fca0007f7e0ff */
[----:B------:R-:W-:Y:S02]  /*4e10*/  IMAD.X R7, R95, 0x1, R7, P3 ;  /* 0x000000015f077824 */ /* 0x000fe400018e0607 */
[----:B--2---:R-:W-:-:S05]  /*4e20*/  HADD2.F32 R4, -RZ, R98.H0_H0 ;  /* 0x20000062ff047230 */ /* 0x004fca0000004100 */
[----:B------:R-:W-:-:S04]  /*4e30*/  FMUL R4, R4, R121 ;  /* 0x0000007904047220 */ /* 0x000fc80000400000 */
[----:B------:R-:W-:-:S05]  /*4e40*/  FFMA R4, R85, R120, R4 ;  /* 0x0000007855047223 */ /* 0x000fca0000000004 */
[----:B------:R-:W-:-:S05]  /*4e50*/  F2FP.F16.F32.PACK_AB R4, RZ, R4 ;  /* 0x00000004ff04723e */ /* 0x000fca00000000ff */
[----:B------:R0:W-:Y:S01]  /*4e60*/  @P0 STG.E.U16 desc[UR36][R6.64], R4 ;  /* 0x0000000406000986 */ /* 0x0001e2000c101524 */
[----:B------:R-:W-:Y:S05]  /*4e70*/  @!P2 BRA `(.L_x_120) ;  /* 0x00000000000ca947 */ /* 0x000fea0003800000 */
[----:B0-----:R-:W-:-:S05]  /*4e80*/  IADD3 R6, P0, R81, R8, RZ ;  /* 0x0000000851067210 */ /* 0x001fca0007f1e0ff */
[----:B------:R-:W-:-:S05]  /*4e90*/  IMAD.X R7, R23, 0x1, R9, P0 ;  /* 0x0000000117077824 */ /* 0x000fca00000e0609 */
[----:B------:R2:W5:Y:S03]  /*4ea0*/  LDG.E.LTC128B.U16 R98, desc[UR36][R6.64] ;  /* 0x0000002406627981 */ /* 0x000566000c1e1520 */
.L_x_120:
[----:B------:R-:W-:Y:S05]  /*4eb0*/  BSYNC B1 ;  /* 0x0000000000017941 */ /* 0x000fea0003800000 */
.L_x_119:
[----:B0----5:R-:W-:Y:S01]  /*4ec0*/  HADD2.F32 R4, -RZ, R98.H0_H0 ;  /* 0x20000062ff047230 */ /* 0x021fe20000004100 */
[----:B--2---:R-:W-:Y:S01]  /*4ed0*/  IADD3 R6, P0, R83, R12, RZ ;  /* 0x0000000c53067210 */ /* 0x004fe20007f1e0ff */
[----:B------:R-:W-:Y:S01]  /*4ee0*/  BSSY B1, `(.L_x_121) ;  /* 0x000000b000017945 */ /* 0x000fe20003800000 */
[----:B------:R-:W-:Y:S02]  /*4ef0*/  ISETP.GT.AND P1, PT, R3, 0x39, P1 ;  /* 0x000000390300780c */ /* 0x000fe40000f24270 */
[----:B------:R-:W-:-:S04]  /*4f00*/  FMUL R7, R4, R121 ;  /* 0x0000007904077220 */ /* 0x000fc80000400000 */
[----:B------:R-:W-:-:S05]  /*4f10*/  FFMA R7, R86, R120, R7 ;  /* 0x0000007856077223 */ /* 0x000fca0000000007 */
[----:B------:R-:W-:Y:S01]  /*4f20*/  F2FP.F16.F32.PACK_AB R4, RZ, R7 ;  /* 0x00000007ff04723e */ /* 0x000fe200000000ff */
[----:B------:R-:W-:Y:S01]  /*4f30*/  IMAD.X R7, R95, 0x1, R13, P0 ;  /* 0x000000015f077824 */ /* 0x000fe200000e060d */
[----:B------:R-:W-:-:S04]  /*4f40*/  IADD3 R8, P0, R127, R8, RZ ;  /* 0x000000087f087210 */ /* 0x000fc80007f1e0ff */
[----:B------:R0:W-:Y:S01]  /*4f50*/  @P2 STG.E.U16 desc[UR36][R6.64], R4 ;  /* 0x0000000406002986 */ /* 0x0001e2000c101524 */
[----:B------:R-:W-:Y:S01]  /*4f60*/  IMAD.X R9, R23, 0x1, R9, P0 ;  /* 0x0000000117097824 */ /* 0x000fe200000e0609 */
[----:B------:R-:W-:Y:S07]  /*4f70*/  @!P1 BRA `(.L_x_122) ;  /* 0x0000000000049947 */ /* 0x000fee0003800000 */
[----:B------:R2:W5:Y:S02]  /*4f80*/  LDG.E.LTC128B.U16 R98, desc[UR36][R8.64] ;  /* 0x0000002408627981 */ /* 0x000564000c1e1520 */
.L_x_122:
[----:B------:R-:W-:Y:S05]  /*4f90*/  BSYNC B1 ;  /* 0x0000000000017941 */ /* 0x000fea0003800000 */
.L_x_121:
[----:B0----5:R-:W-:Y:S01]  /*4fa0*/  HADD2.F32 R4, -RZ, R98.H0_H0 ;  /* 0x20000062ff047230 */ /* 0x021fe20000004100 */
[----:B------:R-:W-:Y:S01]  /*4fb0*/  IADD3 R6, P3, R5, R12, RZ ;  /* 0x0000000c05067210 */ /* 0x000fe20007f7e0ff */
[----:B------:R-:W-:Y:S01]  /*4fc0*/  BSSY B1, `(.L_x_123) ;  /* 0x000000c000017945 */ /* 0x000fe20003800000 */
[----:B------:R-:W-:Y:S02]  /*4fd0*/  ISETP.GT.AND P0, PT, R0, 0x100, PT ;  /* 0x000001000000780c */ /* 0x000fe40003f04270 */
[----:B------:R-:W-:Y:S01]  /*4fe0*/  FMUL R4, R4, R121 ;  /* 0x0000007904047220 */ /* 0x000fe20000400000 */
[----:B------:R-:W-:Y:S01]  /*4ff0*/  IMAD.X R7, R95, 0x1, R13, P3 ;  /* 0x000000015f077824 */ /* 0x000fe200018e060d */
[----:B------:R-:W-:Y:S02]  /*5000*/  ISETP.GT.AND P2, PT, R3, RZ, P0 ;  /* 0x000000ff0300720c */ /* 0x000fe40000744270 */
[----:B------:R-:W-:-:S05]  /*5010*/  FFMA R4, R87, R120, R4 ;  /* 0x0000007857047223 */ /* 0x000fca0000000004 */
[----:B------:R-:W-:-:S05]  /*5020*/  F2FP.F16.F32.PACK_AB R4, RZ, R4 ;  /* 0x00000004ff04723e */ /* 0x000fca00000000ff */
[----:B------:R0:W-:Y:S01]  /*5030*/  @P1 STG.E.U16 desc[UR36][R6.64], R4 ;  /* 0x0000000406001986 */ /* 0x0001e2000c101524 */
[----:B------:R-:W-:Y:S05]  /*5040*/  @!P2 BRA `(.L_x_124) ;  /* 0x00000000000ca947 */ /* 0x000fea0003800000 */
[----:B0-----:R-:W-:-:S05]  /*5050*/  IADD3 R6, P1, R14, R11, RZ ;  /* 0x0000000b0e067210 */ /* 0x001fca0007f3e0ff */
[----:B------:R-:W-:-:S05]  /*5060*/  IMAD.X R7, R15, 0x1, R23, P1 ;  /* 0x000000010f077824 */ /* 0x000fca00008e0617 */
[----:B------:R3:W5:Y:S03]  /*5070*/  LDG.E.LTC128B.U16 R98, desc[UR36][R6.64] ;  /* 0x0000002406627981 */ /* 0x000766000c1e1520 */
.L_x_124:
[----:B------:R-:W-:Y:S05]  /*5080*/  BSYNC B1 ;  /* 0x0000000000017941 */ /* 0x000fea0003800000 */
.L_x_123:
[----:B0----5:R-:W-:Y:S01]  /*5090*/  HADD2.F32 R4, -RZ, R98.H0_H0 ;  /* 0x20000062ff047230 */ /* 0x021fe20000004100 */
[----:B---3--:R-:W-:Y:S01]  /*50a0*/  IADD3 R6, P1, R20, R91, RZ ;  /* 0x0000005b14067210 */ /* 0x008fe20007f3e0ff */
        /* <DEDUP_REMOVED lines=11> */
.L_x_126:
[----:B------:R-:W-:Y:S05]  /*5160*/  BSYNC B1 ;  /* 0x0000000000017941 */ /* 0x000fea0003800000 */
.L_x_125:
[----:B0----5:R-:W-:Y:S01]  /*5170*/  HADD2.F32 R4, -RZ, R98.H0_H0 ;  /* 0x20000062ff047230 */ /* 0x021fe20000004100 */
[----:B---3--:R-:W-:Y:S01]  /*5180*/  IADD3 R6, P4, R97, R20, RZ ;  /* 0x0000001461067210 */ /* 0x008fe20007f9e0ff */
        /* <DEDUP_REMOVED lines=12> */
.L_x_128:
[----:B------:R-:W-:Y:S05]  /*5250*/  BSYNC B1 ;  /* 0x0000000000017941 */ /* 0x000fea0003800000 */
.L_x_127:
[----:B-----5:R-:W-:Y:S01]  /*5260*/  HADD2.F32 R0, -RZ, R98.H0_H0 ;  /* 0x20000062ff007230 */ /* 0x020fe20000004100 */
[----:B0--3--:R-:W-:Y:S01]  /*5270*/  IADD3 R6, P4, R88, R91, RZ ;  /* 0x0000005b58067210 */ /* 0x009fe20007f9e0ff */
        /* <DEDUP_REMOVED lines=11> */
.L_x_130:
[----:B------:R-:W-:Y:S05]  /*5330*/  BSYNC B1 ;  /* 0x0000000000017941 */ /* 0x000fea0003800000 */
.L_x_129:
[----:B0----5:R-:W-:Y:S01]  /*5340*/  HADD2.F32 R0, -RZ, R98.H0_H0 ;  /* 0x20000062ff007230 */ /* 0x021fe20000004100 */
[----:B---3--:R-:W-:Y:S01]  /*5350*/  IADD3 R6, P4, R88, R97, RZ ;  /* 0x0000006158067210 */ /* 0x008fe20007f9e0ff */
[----:B------:R-:W-:Y:S01]  /*5360*/  BSSY B1, `(.L_x_131) ;  /* 0x000000b000017945 */ /* 0x000fe20003800000 */
[----:B------:R-:W-:Y:S02]  /*5370*/  ISETP.GT.AND P2, PT, R3, 0x8, P0 ;  /* 0x000000080300780c */ /* 0x000fe40000744270 */
[----:B------:R-:W-:Y:S01]  /*5380*/  FMUL R0, R0, R121 ;  /* 0x0000007900007220 */ /* 0x000fe20000400000 */
[----:B------:R-:W-:-:S03]  /*5390*/  IMAD.X R7, R89, 0x1, R95, P4 ;  /* 0x0000000159077824 */ /* 0x000fc600020e065f */
[----:B------:R-:W-:-:S05]  /*53a0*/  FFMA R0, R27, R120, R0 ;  /* 0x000000781b007223 */ /* 0x000fca0000000000 */
[----:B------:R-:W-:-:S05]  /*53b0*/  F2FP.F16.F32.PACK_AB R0, RZ, R0 ;  /* 0x00000000ff00723e */ /* 0x000fca00000000ff */
[----:B------:R0:W-:Y:S01]  /*53c0*/  @P3 STG.E.U16 desc[UR36][R6.64], R0 ;  /* 0x0000000006003986 */ /* 0x0001e2000c101524 */
[----:B------:R-:W-:Y:S05]  /*53d0*/  @!P2 BRA `(.L_x_132) ;  /* 0x00000000000ca947 */ /* 0x000fea0003800000 */
[----:B0-----:R-:W-:-:S05]  /*53e0*/  IADD3 R6, P3, R99, R14, RZ ;  /* 0x0000000e63067210 */ /* 0x001fca0007f7e0ff */
[----:B------:R-:W-:-:S05]  /*53f0*/  IMAD.X R7, R15, 0x1, R23, P3 ;  /* 0x000000010f077824 */ /* 0x000fca00018e0617 */
[----:B------:R3:W5:Y:S03]  /*5400*/  LDG.E.LTC128B.U16 R98, desc[UR36][R6.64] ;  /* 0x0000002406627981 */ /* 0x000766000c1e1520 */
.L_x_132:
[----:B------:R-:W-:Y:S05]  /*5410*/  BSYNC B1 ;  /* 0x0000000000017941 */ /* 0x000fea0003800000 */
.L_x_131:
        /* <DEDUP_REMOVED lines=13> */
.L_x_134:
[----:B------:R-:W-:Y:S05]  /*54f0*/  BSYNC B1 ;  /* 0x0000000000017941 */ /* 0x000fea0003800000 */
.L_x_133:
        /* <DEDUP_REMOVED lines=13> */
.L_x_136:
[----:B------:R-:W-:Y:S05]  /*55d0*/  BSYNC B1 ;  /* 0x0000000000017941 */ /* 0x000fea0003800000 */
.L_x_135:
        /* <DEDUP_REMOVED lines=13> */
.L_x_138:
[----:B------:R-:W-:Y:S05]  /*56b0*/  BSYNC B1 ;  /* 0x0000000000017941 */ /* 0x000fea0003800000 */
.L_x_137:
        /* <DEDUP_REMOVED lines=13> */
.L_x_140:
[----:B------:R-:W-:Y:S05]  /*5790*/  BSYNC B1 ;  /* 0x0000000000017941 */ /* 0x000fea0003800000 */
.L_x_139:
        /* <DEDUP_REMOVED lines=13> */
.L_x_142:
[----:B------:R-:W-:Y:S05]  /*5870*/  BSYNC B1 ;  /* 0x0000000000017941 */ /* 0x000fea0003800000 */
.L_x_141:
        /* <DEDUP_REMOVED lines=13> */
.L_x_144:
[----:B------:R-:W-:Y:S05]  /*5950*/  BSYNC B1 ;  /* 0x0000000000017941 */ /* 0x000fea0003800000 */
.L_x_143:
        /* <DEDUP_REMOVED lines=13> */
.L_x_146:
[----:B------:R-:W-:Y:S05]  /*5a30*/  BSYNC B1 ;  /* 0x0000000000017941 */ /* 0x000fea0003800000 */
.L_x_145:
        /* <DEDUP_REMOVED lines=13> */
.L_x_148:
[----:B------:R-:W-:Y:S05]  /*5b10*/  BSYNC B1 ;  /* 0x0000000000017941 */ /* 0x000fea0003800000 */
.L_x_147:
        /* <DEDUP_REMOVED lines=13> */
.L_x_150:
[----:B------:R-:W-:Y:S05]  /*5bf0*/  BSYNC B1 ;  /* 0x0000000000017941 */ /* 0x000fea0003800000 */
.L_x_149:
        /* <DEDUP_REMOVED lines=13> */
.L_x_152:
[----:B------:R-:W-:Y:S05]  /*5cd0*/  BSYNC B1 ;  /* 0x0000000000017941 */ /* 0x000fea0003800000 */
.L_x_151:
        /* <DEDUP_REMOVED lines=13> */
.L_x_154:
[----:B------:R-:W-:Y:S05]  /*5db0*/  BSYNC B1 ;  /* 0x0000000000017941 */ /* 0x000fea0003800000 */
.L_x_153:
        /* <DEDUP_REMOVED lines=13> */
.L_x_156:
[----:B------:R-:W-:Y:S05]  /*5e90*/  BSYNC B1 ;  /* 0x0000000000017941 */ /* 0x000fea0003800000 */
.L_x_155:
        /* <DEDUP_REMOVED lines=13> */
.L_x_158:
[----:B------:R-:W-:Y:S05]  /*5f70*/  BSYNC B1 ;  /* 0x0000000000017941 */ /* 0x000fea0003800000 */
.L_x_157:
        /* <DEDUP_REMOVED lines=13> */
.L_x_160:
[----:B------:R-:W-:Y:S05]  /*6050*/  BSYNC B1 ;  /* 0x0000000000017941 */ /* 0x000fea0003800000 */
.L_x_159:
        /* <DEDUP_REMOVED lines=13> */
.L_x_162:
[----:B------:R-:W-:Y:S05]  /*6130*/  BSYNC B1 ;  /* 0x0000000000017941 */ /* 0x000fea0003800000 */
.L_x_161:
        /* <DEDUP_REMOVED lines=13> */
.L_x_164:
[----:B------:R-:W-:Y:S05]  /*6210*/  BSYNC B1 ;  /* 0x0000000000017941 */ /* 0x000fea0003800000 */
.L_x_163:
        /* <DEDUP_REMOVED lines=13> */
.L_x_166:
[----:B------:R-:W-:Y:S05]  /*62f0*/  BSYNC B1 ;  /* 0x0000000000017941 */ /* 0x000fea0003800000 */
.L_x_165:
        /* <DEDUP_REMOVED lines=13> */
.L_x_168:
[----:B------:R-:W-:Y:S05]  /*63d0*/  BSYNC B1 ;  /* 0x0000000000017941 */ /* 0x000fea0003800000 */
.L_x_167:
        /* <DEDUP_REMOVED lines=13> */
.L_x_170:
[----:B------:R-:W-:Y:S05]  /*64b0*/  BSYNC B1 ;  /* 0x0000000000017941 */ /* 0x000fea0003800000 */
.L_x_169:
        /* <DEDUP_REMOVED lines=13> */
.L_x_172:
[----:B------:R-:W-:Y:S05]  /*6590*/  BSYNC B1 ;  /* 0x0000000000017941 */ /* 0x000fea0003800000 */
.L_x_171:
        /* <DEDUP_REMOVED lines=13> */
.L_x_174:
[----:B------:R-:W-:Y:S05]  /*6670*/  BSYNC B1 ;  /* 0x0000000000017941 */ /* 0x000fea0003800000 */
.L_x_173:
        /* <DEDUP_REMOVED lines=13> */
.L_x_176:
[----:B------:R-:W-:Y:S05]  /*6750*/  BSYNC B1 ;  /* 0x0000000000017941 */ /* 0x000fea0003800000 */
.L_x_175:
        /* <DEDUP_REMOVED lines=13> */
.L_x_178:
[----:B------:R-:W-:Y:S05]  /*6830*/  BSYNC B1 ;  /* 0x0000000000017941 */ /* 0x000fea0003800000 */
.L_x_177:
        /* <DEDUP_REMOVED lines=13> */
.L_x_180:
[----:B------:R-:W-:Y:S05]  /*6910*/  BSYNC B1 ;  /* 0x0000000000017941 */ /* 0x000fea0003800000 */
.L_x_179:
[----:B0----5:R-:W-:Y:S01]  /*6920*/  HADD2.F32 R0, -RZ, R98.H0_H0 ;  /* 0x20000062ff007230 */ /* 0x021fe20000004100 */
[----:B---3--:R-:W-:Y:S01]  /*6930*/  IADD3 R6, P3, R83, R20, RZ ;  /* 0x0000001453067210 */ /* 0x008fe20007f7e0ff */
[----:B------:R-:W-:Y:S01]  /*6940*/  BSSY B1, `(.L_x_181) ;  /* 0x000000b000017945 */ /* 0x000fe20003800000 */
[----:B------:R-:W-:Y:S02]  /*6950*/  ISETP.GT.AND P0, PT, R3, 0x39, P0 ;  /* 0x000000390300780c */ /* 0x000fe40000704270 */
[----:B------:R-:W-:-:S04]  /*6960*/  FMUL R7, R0, R121 ;  /* 0x0000007900077220 */ /* 0x000fc80000400000 */
[----:B------:R-:W-:-:S05]  /*6970*/  FFMA R7, R52, R120, R7 ;  /* 0x0000007834077223 */ /* 0x000fca0000000007 */
[----:B------:R-:W-:Y:S01]  /*6980*/  F2FP.F16.F32.PACK_AB R0, RZ, R7 ;  /* 0x00000007ff00723e */ /* 0x000fe200000000ff */
[----:B------:R-:W-:Y:S01]  /*6990*/  IMAD.X R7, R21, 0x1, R95, P3 ;  /* 0x0000000115077824 */ /* 0x000fe200018e065f */
[----:B--2---:R-:W-:-:S04]  /*69a0*/  IADD3 R8, P3, R127, R14, RZ ;  /* 0x0000000e7f087210 */ /* 0x004fc80007f7e0ff */
[----:B------:R0:W-:Y:S01]  /*69b0*/  @P2 STG.E.U16 desc[UR36][R6.64], R0 ;  /* 0x0000000006002986 */ /* 0x0001e2000c101524 */
[----:B------:R-:W-:Y:S01]  /*69c0*/  IMAD.X R9, R15, 0x1, R23, P3 ;  /* 0x000000010f097824 */ /* 0x000fe200018e0617 */
[----:B------:R-:W-:Y:S07]  /*69d0*/  @!P0 BRA `(.L_x_182) ;  /* 0x0000000000048947 */ /* 0x000fee0003800000 */
[----:B------:R2:W5:Y:S02]  /*69e0*/  LDG.E.LTC128B.U16 R98, desc[UR36][R8.64] ;  /* 0x0000002408627981 */ /* 0x000564000c1e1520 */
.L_x_182:
[----:B------:R-:W-:Y:S05]  /*69f0*/  BSYNC B1 ;  /* 0x0000000000017941 */ /* 0x000fea0003800000 */
.L_x_181:
[----:B0----5:R-:W-:Y:S01]  /*6a00*/  HADD2.F32 R0, -RZ, R98.H0_H0 ;  /* 0x20000062ff007230 */ /* 0x021fe20000004100 */
[----:B------:R-:W-:Y:S01]  /*6a10*/  IADD3 R6, P2, R5, R20, RZ ;  /* 0x0000001405067210 */ /* 0x000fe20007f5e0ff */
        /* <DEDUP_REMOVED lines=11> */
.L_x_184:
[----:B------:R-:W-:Y:S05]  /*6ad0*/  BSYNC B1 ;  /* 0x0000000000017941 */ /* 0x000fea0003800000 */
.L_x_183:
        /* <DEDUP_REMOVED lines=13> */
.L_x_186:
[----:B------:R-:W-:Y:S05]  /*6bb0*/  BSYNC B1 ;  /* 0x0000000000017941 */ /* 0x000fea0003800000 */
.L_x_185:
[----:B------:R-:W-:Y:S05]  /*6bc0*/  @!P1 BRA `(.L_x_187) ;  /* 0x00000024005c9947 */ /* 0x000fea0003800000 */
[----:B-----5:R-:W-:Y:S01]  /*6bd0*/  HADD2.F32 R98, -RZ, R98.H0_H0 ;  /* 0x20000062ff627230 */ /* 0x020fe20000004100 */
[----:B------:R-:W-:-:S04]  /*6be0*/  IADD3 R4, P0, R5, R88, RZ ;  /* 0x0000005805047210 */ /* 0x000fc80007f1e0ff */
[----:B------:R-:W-:Y:S01]  /*6bf0*/  FMUL R98, R98, R121 ;  /* 0x0000007962627220 */ /* 0x000fe20000400000 */
[----:B------:R-:W-:-:S03]  /*6c00*/  IMAD.X R5, R89, 0x1, R95, P0 ;  /* 0x0000000159057824 */ /* 0x000fc600000e065f */
[----:B------:R-:W-:-:S05]  /*6c10*/  FFMA R98, R55, R120, R98 ;  /* 0x0000007837627223 */ /* 0x000fca0000000062 */
[----:B------:R-:W-:-:S05]  /*6c20*/  F2FP.F16.F32.PACK_AB R98, RZ, R98 ;  /* 0x00000062ff62723e */ /* 0x000fca00000000ff */
[----:B------:R3:W-:Y:S01]  /*6c30*/  STG.E.U16 desc[UR36][R4.64], R98 ;  /* 0x0000006204007986 */ /* 0x0007e2000c101524 */
[----:B------:R-:W-:Y:S05]  /*6c40*/  BRA `(.L_x_187) ;  /* 0x00000024003c7947 */ /* 0x000fea0003800000 */
.L_x_30:
[----:B------:R-:W-:Y:S01]  /*6c50*/  ULDC.64 UR4, c[0x0][0x5c0] ;  /* 0x0001700000047ab9 */ /* 0x000fe20000000a00 */
[-C--:B------:R-:W-:Y:S01]  /*6c60*/  FMUL R88, R88, R120.reuse ;  /* 0x0000007858587220 */ /* 0x080fe20000400000 */
[----:B------:R-:W-:Y:S01]  /*6c70*/  ISETP.GT.AND P3, PT, R3, 0x1, P1 ;  /* 0x000000010300780c */ /* 0x000fe20000f64270 */
[-C--:B------:R-:W-:Y:S01]  /*6c80*/  FMUL R89, R89, R120.reuse ;  /* 0x0000007859597220 */ /* 0x080fe20000400000 */
[----:B------:R-:W-:Y:S01]  /*6c90*/  LEA R4, P0, R130, UR4, 0x1 ;  /* 0x0000000482047c11 */ /* 0x000fe2000f8008ff */
[----:B------:R-:W-:Y:S01]  /*6ca0*/  FMUL R90, R90, R120 ;  /* 0x000000785a5a7220 */ /* 0x000fe20000400000 */
[----:B------:R-:W-:Y:S01]  /*6cb0*/  F2FP.F16.F32.PACK_AB R88, RZ, R88 ;  /* 0x00000058ff58723e */ /* 0x000fe200000000ff */
[-C--:B------:R-:W-:Y:S01]  /*6cc0*/  FMUL R91, R91, R120.reuse ;  /* 0x000000785b5b7220 */ /* 0x080fe20000400000 */
[----:B------:R-:W-:Y:S01]  /*6cd0*/  LEA.HI.X R5, R130, UR5, R139, 0x1, P0 ;  /* 0x0000000582057c11 */ /* 0x000fe200080f0c8b */
[-C--:B------:R-:W-:Y:S01]  /*6ce0*/  FMUL R92, R92, R120.reuse ;  /* 0x000000785c5c7220 */ /* 0x080fe20000400000 */
[----:B------:R-:W-:Y:S01]  /*6cf0*/  ISETP.GT.AND P0, PT, R0, 0x8, PT ;  /* 0x000000080000780c */ /* 0x000fe20003f04270 */
[-C--:B------:R-:W-:Y:S01]  /*6d00*/  FMUL R93, R93, R120.reuse ;  /* 0x000000785d5d7220 */ /* 0x080fe20000400000 */
[----:B------:R-:W-:Y:S01]  /*6d10*/  F2FP.F16.F32.PACK_AB R89, RZ, R89 ;  /* 0x00000059ff59723e */ /* 0x000fe200000000ff */
[----:B------:R-:W-:Y:S01]  /*6d20*/  @P2 STG.E.U16 desc[UR36][R4.64], R88 ;  /* 0x0000005804002986 */ /* 0x000fe2000c101524 */
[----:B------:R-:W-:Y:S01]  /*6d30*/  ISETP.GT.AND P2, PT, R3, RZ, P0 ;  /* 0x000000ff0300720c */ /* 0x000fe20000744270 */
[----:B------:R-:W-:Y:S01]  /*6d40*/  FMUL R94, R94, R120 ;  /* 0x000000785e5e7220 */ /* 0x000fe20000400000 */
[C---:B------:R-:W-:Y:S01]  /*6d50*/  SHF.L.U64.HI R7, R20.reuse, 0x4, R21 ;  /* 0x0000000414077819 */ /* 0x040fe20000010215 */
[----:B------:R-:W-:Y:S01]  /*6d60*/  @P3 STG.E.U16 desc[UR36][R4.64+0x2], R89 ;  /* 0x0000025904003986 */ /* 0x000fe2000c101524 */
[----:B------:R-:W-:Y:S01]  /*6d70*/  LEA R12, P3, R20, R4, 0x4 ;  /* 0x00000004140c7211 */ /* 0x000fe200078620ff */
[-C--:B------:R-:W-:Y:S01]  /*6d80*/  FMUL R95, R95, R120.reuse ;  /* 0x000000785f5f7220 */ /* 0x080fe20000400000 */
[----:B------:R-:W-:Y:S01]  /*6d90*/  ISETP.GT.AND P5, PT, R3, 0x1, P0 ;  /* 0x000000010300780c */ /* 0x000fe200007a4270 */
[----:B------:R-:W-:Y:S01]  /*6da0*/  FMUL R96, R96, R120 ;  /* 0x0000007860607220 */ /* 0x000fe20000400000 */
[----:B------:R-:W-:Y:S01]  /*6db0*/  F2FP.F16.F32.PACK_AB R90, RZ, R90 ;  /* 0x0000005aff5a723e */ /* 0x000fe200000000ff */
[----:B------:R-:W-:Y:S01]  /*6dc0*/  IMAD.X R13, R7, 0x1, R5, P3 ;  /* 0x00000001070d7824 */ /* 0x000fe200018e0605 */
[----:B------:R-:W-:Y:S01]  /*6dd0*/  ISETP.GT.AND P4, PT, R3, 0x8, P1 ;  /* 0x000000080300780c */ /* 0x000fe20000f84270 */
[-C--:B------:R-:W-:Y:S01]  /*6de0*/  FMUL R97, R97, R120.reuse ;  /* 0x0000007861617220 */ /* 0x080fe20000400000 */
[C---:B------:R-:W-:Y:S01]  /*6df0*/  ISETP.GT.AND P3, PT, R3.reuse, 0x9, P1 ;  /* 0x000000090300780c */ /* 0x040fe20000f64270 */
[-C--:B------:R-:W-:Y:S01]  /*6e00*/  FMUL R98, R98, R120.reuse ;  /* 0x0000007862627220 */ /* 0x080fe20000400000 */
[----:B------:R-:W-:Y:S01]  /*6e10*/  @P2 STG.E.U16 desc[UR36][R12.64], R90 ;  /* 0x0000005a0c002986 */ /* 0x000fe2000c101524 */
[----:B------:R-:W-:Y:S01]  /*6e20*/  ISETP.GT.AND P2, PT, R3, 0x8, P0 ;  /* 0x000000080300780c */ /* 0x000fe20000744270 */
[-C--:B------:R-:W-:Y:S01]  /*6e30*/  FMUL R99, R99, R120.reuse ;  /* 0x0000007863637220 */ /* 0x080fe20000400000 */
[----:B------:R-:W-:Y:S01]  /*6e40*/  F2FP.F16.F32.PACK_AB R91, RZ, R91 ;  /* 0x0000005bff5b723e */ /* 0x000fe200000000ff */
[----:B------:R-:W-:Y:S01]  /*6e50*/  FMUL R100, R100, R120 ;  /* 0x0000007864647220 */ /* 0x000fe20000400000 */
[--C-:B------:R-:W-:Y:S01]  /*6e60*/  @P5 IMAD.MOV.U32 R6, RZ, RZ, R12.reuse ;  /* 0x000000ffff065224 */ /* 0x100fe200078e000c */
[----:B------:R-:W-:Y:S01]  /*6e70*/  F2FP.F16.F32.PACK_AB R92, RZ, R92 ;  /* 0x0000005cff5c723e */ /* 0x000fe200000000ff */
[--C-:B------:R-:W-:Y:S01]  /*6e80*/  @P5 IMAD.MOV.U32 R7, RZ, RZ, R13.reuse ;  /* 0x000000ffff075224 */ /* 0x100fe200078e000d */
[----:B------:R-:W-:Y:S01]  /*6e90*/  F2FP.F16.F32.PACK_AB R93, RZ, R93 ;  /* 0x0000005dff5d723e */ /* 0x000fe200000000ff */
[----:B------:R-:W-:Y:S01]  /*6ea0*/  FMUL R101, R101, R120 ;  /* 0x0000007865657220 */ /* 0x000fe20000400000 */
[----:B------:R-:W-:Y:S01]  /*6eb0*/  F2FP.F16.F32.PACK_AB R94, RZ, R94 ;  /* 0x0000005eff5e723e */ /* 0x000fe200000000ff */
[-C--:B------:R-:W-:Y:S01]  /*6ec0*/  FMUL R102, R102, R120.reuse ;  /* 0x0000007866667220 */ /* 0x080fe20000400000 */
[----:B------:R0:W-:Y:S01]  /*6ed0*/  @P5 STG.E.U16 desc[UR36][R6.64+0x2], R91 ;  /* 0x0000025b06005986 */ /* 0x0001e2000c101524 */
[----:B------:R-:W-:Y:S01]  /*6ee0*/  ISETP.GT.AND P5, PT, R3, 0x9, P0 ;  /* 0x000000090300780c */ /* 0x000fe200007a4270 */
[-C--:B------:R-:W-:Y:S01]  /*6ef0*/  FMUL R103, R103, R120.reuse ;  /* 0x0000007867677220 */ /* 0x080fe20000400000 */
[----:B------:R-:W-:Y:S01]  /*6f00*/  F2FP.F16.F32.PACK_AB R95, RZ, R95 ;  /* 0x0000005fff5f723e */ /* 0x000fe200000000ff */
[----:B------:R-:W-:Y:S01]  /*6f10*/  @P4 STG.E.U16 desc[UR36][R4.64+0x10], R92 ;  /* 0x0000105c04004986 */ /* 0x000fe2000c101524 */
[C---:B------:R-:W-:Y:S01]  /*6f20*/  ISETP.GT.AND P4, PT, R3.reuse, 0x10, P1 ;  /* 0x000000100300780c */ /* 0x040fe20000f84270 */
[----:B------:R-:W-:Y:S01]  /*6f30*/  FMUL R104, R104, R120 ;  /* 0x0000007868687220 */ /* 0x000fe20000400000 */
[----:B------:R-:W-:Y:S01]  /*6f40*/  F2FP.F16.F32.PACK_AB R96, RZ, R96 ;  /* 0x00000060ff60723e */ /* 0x000fe200000000ff */
[----:B------:R-:W-:Y:S01]  /*6f50*/  @P3 STG.E.U16 desc[UR36][R4.64+0x12], R93 ;  /* 0x0000125d04003986 */ /* 0x000fe2000c101524 */
[----:B------:R-:W-:Y:S01]  /*6f60*/  ISETP.GT.AND P3, PT, R3, 0x11, P1 ;  /* 0x000000110300780c */ /* 0x000fe20000f64270 */
[----:B------:R-:W-:Y:S01]  /*6f70*/  FMUL R105, R105, R120 ;  /* 0x0000007869697220 */ /* 0x000fe20000400000 */
[----:B------:R-:W-:Y:S01]  /*6f80*/  F2FP.F16.F32.PACK_AB R97, RZ, R97 ;  /* 0x00000061ff61723e */ /* 0x000fe200000000ff */
[--C-:B0-----:R-:W-:Y:S01]  /*6f90*/  @P2 IMAD.MOV.U32 R6, RZ, RZ, R12.reuse ;  /* 0x000000ffff062224 */ /* 0x101fe200078e000c */
        /* <DEDUP_REMOVED lines=10> */
[----:B------:R-:W-:Y:S01]  /*7040*/  FMUL R109, R109, R120 ;  /* 0x000000786d6d7220 */ /* 0x000fe20000400000 */
[----:B------:R-:W-:Y:S01]  /*7050*/  F2FP.F16.F32.PACK_AB R102, RZ, R102 ;  /* 0x00000066ff66723e */ /* 0x000fe200000000ff */
[-C--:B------:R-:W-:Y:S01]  /*7060*/  FMUL R110, R110, R120.reuse ;  /* 0x000000786e6e7220 */ /* 0x080fe20000400000 */
[----:B------:R-:W-:Y:S01]  /*7070*/  F2FP.F16.F32.PACK_AB R103, RZ, R103 ;  /* 0x00000067ff67723e */ /* 0x000fe200000000ff */
[----:B------:R-:W-:Y:S01]  /*7080*/  FMUL R111, R111, R120 ;  /* 0x000000786f6f7220 */ /* 0x000fe20000400000 */
[----:B------:R-:W-:Y:S01]  /*7090*/  F2FP.F16.F32.PACK_AB R104, RZ, R104 ;  /* 0x00000068ff68723e */ /* 0x000fe200000000ff */
        /* <DEDUP_REMOVED lines=23> */
[----:B------:R-:W-:Y:S01]  /*7210*/  @P2 IMAD.MOV.U32 R7, RZ, RZ, R13 ;  /* 0x000000ffff072224 */ /* 0x000fe200078e000d */
[----:B------:R-:W-:Y:S01]  /*7220*/  F2FP.F16.F32.PACK_AB R113, RZ, R113 ;  /* 0x00000071ff71723e */ /* 0x000fe200000000ff */
[----:B------:R-:W-:Y:S01]  /*7230*/  FMUL R118, R118, R120 ;  /* 0x0000007876767220 */ /* 0x000fe20000400000 */
[----:B------:R-:W-:Y:S01]  /*7240*/  F2FP.F16.F32.PACK_AB R114, RZ, R114 ;  /* 0x00000072ff72723e */ /* 0x000fe200000000ff */
[-C--:B------:R-:W-:Y:S01]  /*7250*/  FMUL R119, R119, R120.reuse ;  /* 0x0000007877777220 */ /* 0x080fe20000400000 */
[----:B------:R0:W-:Y:S01]  /*7260*/  @P2 STG.E.U16 desc[UR36][R6.64+0x20], R98 ;  /* 0x0000206206002986 */ /* 0x0001e2000c101524 */
[----:B------:R-:W-:Y:S01]  /*7270*/  ISETP.GT.AND P2, PT, R3, 0x18, P0 ;  /* 0x000000180300780c */ /* 0x000fe20000744270 */
[----:B------:R-:W-:Y:S01]  /*7280*/  IMAD.SHL.U32 R11, R20, 0x100, RZ ;  /* 0x00000100140b7824 */ /* 0x000fe200078e00ff */
[----:B------:R-:W-:Y:S01]  /*7290*/  F2FP.F16.F32.PACK_AB R115, RZ, R115 ;  /* 0x00000073ff73723e */ /* 0x000fe200000000ff */
[----:B------:R-:W-:Y:S01]  /*72a0*/  FMUL R56, R56, R120 ;  /* 0x0000007838387220 */ /* 0x000fe20000400000 */
[----:B------:R-:W-:Y:S01]  /*72b0*/  F2FP.F16.F32.PACK_AB R116, RZ, R116 ;  /* 0x00000074ff74723e */ /* 0x000fe200000000ff */
[-C--:B------:R-:W-:Y:S01]  /*72c0*/  FMUL R57, R57, R120.reuse ;  /* 0x0000007839397220 */ /* 0x080fe20000400000 */
[----:B------:R-:W-:Y:S01]  /*72d0*/  F2FP.F16.F32.PACK_AB R117, RZ, R117 ;  /* 0x00000075ff75723e */ /* 0x000fe200000000ff */
[----:B------:R-:W-:Y:S01]  /*72e0*/  FMUL R58, R58, R120 ;  /* 0x000000783a3a7220 */ /* 0x000fe20000400000 */
[----:B------:R-:W-:Y:S01]  /*72f0*/  F2FP.F16.F32.PACK_AB R118, RZ, R118 ;  /* 0x00000076ff76723e */ /* 0x000fe200000000ff */
[-C--:B------:R-:W-:Y:S01]  /*7300*/  FMUL R59, R59, R120.reuse ;  /* 0x000000783b3b7220 */ /* 0x080fe20000400000 */
[----:B------:R-:W-:Y:S01]  /*7310*/  F2FP.F16.F32.PACK_AB R119, RZ, R119 ;  /* 0x00000077ff77723e */ /* 0x000fe200000000ff */
[--C-:B0-----:R-:W-:Y:S01]  /*7320*/  @P5 IMAD.MOV.U32 R6, RZ, RZ, R12.reuse ;  /* 0x000000ffff065224 */ /* 0x101fe200078e000c */
[----:B------:R-:W-:Y:S01]  /*7330*/  SHF.L.U64.HI R21, R20, 0x8, R21 ;  /* 0x0000000814157819 */ /* 0x000fe20000010215 */
[----:B------:R-:W-:Y:S01]  /*7340*/  @P5 IMAD.MOV.U32 R7, RZ, RZ, R13 ;  /* 0x000000ffff075224 */ /* 0x000fe200078e000d */
[----:B------:R-:W-:Y:S01]  /*7350*/  LOP3.LUT R15, R11, 0x2, RZ, 0xfc, !PT ;  /* 0x000000020b0f7812 */ /* 0x000fe200078efcff */
        /* <DEDUP_REMOVED lines=8> */
[----:B------:R-:W-:Y:S01]  /*73e0*/  ISETP.GT.AND P3, PT, R3, 0x19, P0 ;  /* 0x000000190300780c */ /* 0x000fe20000764270 */
[----:B------:R-:W-:Y:S01]  /*73f0*/  FMUL R65, R65, R120 ;  /* 0x0000007841417220 */ /* 0x000fe20000400000 */
[----:B------:R-:W-:Y:S01]  /*7400*/  F2FP.F16.F32.PACK_AB R58, RZ, R58 ;  /* 0x0000003aff3a723e */ /* 0x000fe200000000ff */
[----:B------:R-:W-:Y:S01]  /*7410*/  @P4 STG.E.U16 desc[UR36][R4.64+0x32], R101 ;  /* 0x0000326504004986 */ /* 0x000fe2000c101524 */
[----:B------:R-:W-:Y:S01]  /*7420*/  ISETP.GT.AND P4, PT, R3, 0x21, P1 ;  /* 0x000000210300780c */ /* 0x000fe20000f84270 */
[-C--:B------:R-:W-:Y:S01]  /*7430*/  FMUL R66, R66, R120.reuse ;  /* 0x0000007842427220 */ /* 0x080fe20000400000 */
[----:B------:R-:W-:Y:S01]  /*7440*/  PRMT R23, R57, 0x7610, R23 ;  /* 0x0000761039177816 */ /* 0x000fe20000000017 */
[----:B0-----:R-:W-:Y:S01]  /*7450*/  @P2 IMAD.MOV.U32 R6, RZ, RZ, R12 ;  /* 0x000000ffff062224 */ /* 0x001fe200078e000c */
[----:B------:R-:W-:Y:S01]  /*7460*/  PRMT R90, R58, 0x7610, R90 ;  /* 0x000076103a5a7816 */ /* 0x000fe2000000005a */
[----:B------:R-:W-:Y:S01]  /*7470*/  @P2 IMAD.MOV.U32 R7, RZ, RZ, R13 ;  /* 0x000000ffff072224 */ /* 0x000fe200078e000d */
[----:B------:R-:W-:Y:S01]  /*7480*/  F2FP.F16.F32.PACK_AB R20, RZ, R59 ;  /* 0x0000003bff14723e */ /* 0x000fe200000000ff */
[-C--:B------:R-:W-:Y:S01]  /*7490*/  FMUL R67, R67, R120.reuse ;  /* 0x0000007843437220 */ /* 0x080fe20000400000 */
[----:B------:R-:W-:Y:S01]  /*74a0*/  LOP3.LUT R57, R11, 0x10, RZ, 0xfc, !PT ;  /* 0x000000100b397812 */ /* 0x000fe200078efcff */
[-C--:B------:R-:W-:Y:S01]  /*74b0*/  FMUL R68, R68, R120.reuse ;  /* 0x0000007844447220 */ /* 0x080fe20000400000 */
[----:B------:R0:W-:Y:S01]  /*74c0*/  @P2 STG.E.U16 desc[UR36][R6.64+0x30], R102 ;  /* 0x0000306606002986 */ /* 0x0001e2000c101524 */
[----:B------:R-:W-:Y:S01]  /*74d0*/  ISETP.GT.AND P2, PT, R3, 0x20, P0 ;  /* 0x000000200300780c */ /* 0x000fe20000744270 */
[----:B------:R-:W-:Y:S01]  /*74e0*/  FMUL R70, R70, R120 ;  /* 0x0000007846467220 */ /* 0x000fe20000400000 */
[----:B------:R-:W-:Y:S01]  /*74f0*/  F2FP.F16.F32.PACK_AB R14, RZ, R14 ;  /* 0x0000000eff0e723e */ /* 0x000fe200000000ff */
[-C--:B------:R-:W-:Y:S01]  /*7500*/  FMUL R72, R72, R120.reuse ;  /* 0x0000007848487220 */ /* 0x080fe20000400000 */
[-C--:B------:R-:W-:Y:S01]  /*7510*/  FMUL R75, R75, R120.reuse ;  /* 0x000000784b4b7220 */ /* 0x080fe20000400000 */
[-C--:B------:R-:W-:Y:S01]  /*7520*/  FMUL R77, R77, R120.reuse ;  /* 0x000000784d4d7220 */ /* 0x080fe20000400000 */
[-C--:B------:R-:W-:Y:S01]  /*7530*/  FMUL R78, R78, R120.reuse ;  /* 0x000000784e4e7220 */ /* 0x080fe20000400000 */
[-C--:B------:R-:W-:Y:S01]  /*7540*/  FMUL R79, R79, R120.reuse ;  /* 0x000000784f4f7220 */ /* 0x080fe20000400000 */
[-C--:B------:R-:W-:Y:S01]  /*7550*/  FMUL R80, R80, R120.reuse ;  /* 0x0000007850507220 */ /* 0x080fe20000400000 */
[-C--:B------:R-:W-:Y:S01]  /*7560*/  FMUL R82, R82, R120.reuse ;  /* 0x0000007852527220 */ /* 0x080fe20000400000 */
[----:B------:R-:W-:Y:S01]  /*7570*/  FMUL R84, R84, R120 ;  /* 0x0000007854547220 */ /* 0x000fe20000400000 */
[----:B0-----:R-:W-:-:S02]  /*7580*/  @P3 IMAD.MOV.U32 R6, RZ, RZ, R12 ;  /* 0x000000ffff063224 */ /* 0x001fc400078e000c */
[-C--:B------:R-:W-:Y:S01]  /*7590*/  FMUL R85, R85, R120.reuse ;  /* 0x0000007855557220 */ /* 0x080fe20000400000 */
[--C-:B------:R-:W-:Y:S02]  /*75a0*/  @P3 IMAD.MOV.U32 R7, RZ, RZ, R13.reuse ;  /* 0x000000ffff073224 */ /* 0x100fe400078e000d */
[----:B------:R-:W-:Y:S01]  /*75b0*/  FMUL R86, R86, R120 ;  /* 0x0000007856567220 */ /* 0x000fe20000400000 */
[----:B------:R-:W-:Y:S01]  /*75c0*/  F2FP.F16.F32.PACK_AB R84, RZ, R84 ;  /* 0x00000054ff54723e */ /* 0x000fe200000000ff */
[-C--:B------:R-:W-:Y:S01]  /*75d0*/  FMUL R87, R87, R120.reuse ;  /* 0x0000007857577220 */ /* 0x080fe20000400000 */
[----:B------:R-:W-:Y:S01]  /*75e0*/  F2FP.F16.F32.PACK_AB R85, RZ, R85 ;  /* 0x00000055ff55723e */ /* 0x000fe200000000ff */
[----:B------:R0:W-:Y:S01]  /*75f0*/  @P3 STG.E.U16 desc[UR36][R6.64+0x32], R103 ;  /* 0x0000326706003986 */ /* 0x0001e2000c101524 */
[C---:B------:R-:W-:Y:S01]  /*7600*/  ISETP.GT.AND P3, PT, R3.reuse, 0x21, P0 ;  /* 0x000000210300780c */ /* 0x040fe20000764270 */
[----:B------:R-:W-:Y:S01]  /*7610*/  FMUL R30, R30, R120 ;  /* 0x000000781e1e7220 */ /* 0x000fe20000400000 */
[----:B------:R-:W-:Y:S01]  /*7620*/  F2FP.F16.F32.PACK_AB R86, RZ, R86 ;  /* 0x00000056ff56723e */ /* 0x000fe200000000ff */
[----:B------:R-:W-:Y:S01]  /*7630*/  @P5 STG.E.U16 desc[UR36][R4.64+0x40], R104 ;  /* 0x0000406804005986 */ /* 0x000fe2000c101524 */
[----:B------:R-:W-:Y:S01]  /*7640*/  ISETP.GT.AND P5, PT, R3, 0x28, P1 ;  /* 0x000000280300780c */ /* 0x000fe20000fa4270 */
[-C--:B------:R-:W-:Y:S01]  /*7650*/  FMUL R31, R31, R120.reuse ;  /* 0x000000781f1f7220 */ /* 0x080fe20000400000 */
        /* <DEDUP_REMOVED lines=9> */
[-C--:B------:R-:W-:Y:S01]  /*76f0*/  FMUL R33, R33, R120.reuse ;  /* 0x0000007821217220 */ /* 0x080fe20000400000 */
[-C--:B------:R-:W-:Y:S01]  /*7700*/  FMUL R34, R34, R120.reuse ;  /* 0x0000007822227220 */ /* 0x080fe20000400000 */
        /* <DEDUP_REMOVED lines=13> */
[----:B0-----:R-:W-:Y:S01]  /*77e0*/  @P3 IMAD.MOV.U32 R6, RZ, RZ, R12 ;  /* 0x000000ffff063224 */ /* 0x001fe200078e000c */
[----:B------:R-:W-:Y:S01]  /*77f0*/  F2FP.F16.F32.PACK_AB R38, RZ, R38 ;  /* 0x00000026ff26723e */ /* 0x000fe200000000ff */
[----:B------:R-:W-:-:S02]  /*7800*/  @P3 IMAD.MOV.U32 R7, RZ, RZ, R13 ;  /* 0x000000ffff073224 */ /* 0x000fc400078e000d */
[-C--:B------:R-:W-:Y:S01]  /*7810*/  FMUL R41, R41, R120.reuse ;  /* 0x0000007829297220 */ /* 0x080fe20000400000 */
[----:B------:R-:W-:Y:S01]  /*7820*/  F2FP.F16.F32.PACK_AB R39, RZ, R39 ;  /* 0x00000027ff27723e */ /* 0x000fe200000000ff */
[----:B------:R-:W-:Y:S01]  /*7830*/  FMUL R42, R42, R120 ;  /* 0x000000782a2a7220 */ /* 0x000fe20000400000 */
[----:B------:R-:W-:Y:S01]  /*7840*/  F2FP.F16.F32.PACK_AB R40, RZ, R40 ;  /* 0x00000028ff28723e */ /* 0x000fe200000000ff */
        /* <DEDUP_REMOVED lines=12> */
[----:B0-----:R-:W-:Y:S01]  /*7910*/  @P2 IMAD.MOV.U32 R6, RZ, RZ, R12 ;  /* 0x000000ffff062224 */ /* 0x001fe200078e000c */
[----:B------:R-:W-:Y:S01]  /*7920*/  F2FP.F16.F32.PACK_AB R44, RZ, R44 ;  /* 0x0000002cff2c723e */ /* 0x000fe200000000ff */
[----:B------:R-:W-:-:S02]  /*7930*/  @P2 IMAD.MOV.U32 R7, RZ, RZ, R13 ;  /* 0x000000ffff072224 */ /* 0x000fc400078e000d */
[-C--:B------:R-:W-:Y:S01]  /*7940*/  FMUL R46, R46, R120.reuse ;  /* 0x000000782e2e7220 */ /* 0x080fe20000400000 */
[-C--:B------:R-:W-:Y:S01]  /*7950*/  FMUL R47, R47, R120.reuse ;  /* 0x000000782f2f7220 */ /* 0x080fe20000400000 */
[----:B------:R-:W-:Y:S01]  /*7960*/  F2FP.F16.F32.PACK_AB R45, RZ, R45 ;  /* 0x0000002dff2d723e */ /* 0x000fe200000000ff */
[-C--:B------:R-:W-:Y:S01]  /*7970*/  FMUL R48, R48, R120.reuse ;  /* 0x0000007830307220 */ /* 0x080fe20000400000 */
[----:B------:R0:W-:Y:S01]  /*7980*/  @P2 STG.E.U16 desc[UR36][R6.64+0x50], R110 ;  /* 0x0000506e06002986 */ /* 0x0001e2000c101524 */
[----:B------:R-:W-:Y:S01]  /*7990*/  ISETP.GT.AND P2, PT, R3, 0x30, P0 ;  /* 0x000000300300780c */ /* 0x000fe20000744270 */
        /* <DEDUP_REMOVED lines=10> */
[----:B0-----:R-:W-:-:S02]  /*7a40*/  @P3 IMAD.MOV.U32 R6, RZ, RZ, R12 ;  /* 0x000000ffff063224 */ /* 0x001fc400078e000c */
[-C--:B------:R-:W-:Y:S01]  /*7a50*/  FMUL R54, R54, R120.reuse ;  /* 0x0000007836367220 */ /* 0x080fe20000400000 */
[----:B------:R-:W-:Y:S02]  /*7a60*/  @P3 IMAD.MOV.U32 R7, RZ, RZ, R13 ;  /* 0x000000ffff073224 */ /* 0x000fe400078e000d */
[----:B------:R-:W-:Y:S01]  /*7a70*/  FMUL R55, R55, R120 ;  /* 0x0000007837377220 */ /* 0x000fe20000400000 */
[----:B------:R-:W-:Y:S02]  /*7a80*/  F2FP.F16.F32.PACK_AB R51, RZ, R51 ;  /* 0x00000033ff33723e */ /* 0x000fe400000000ff */
[----:B------:R-:W-:Y:S01]  /*7a90*/  F2FP.F16.F32.PACK_AB R52, RZ, R52 ;  /* 0x00000034ff34723e */ /* 0x000fe200000000ff */
[----:B------:R0:W-:Y:S01]  /*7aa0*/  @P3 STG.E.U16 desc[UR36][R6.64+0x52], R111 ;  /* 0x0000526f06003986 */ /* 0x0001e2000c101524 */
[----:B------:R-:W-:Y:S02]  /*7ab0*/  ISETP.GT.AND P3, PT, R3, 0x31, P0 ;  /* 0x000000310300780c */ /* 0x000fe40000764270 */
[----:B------:R-:W-:Y:S01]  /*7ac0*/  F2FP.F16.F32.PACK_AB R53, RZ, R53 ;  /* 0x00000035ff35723e */ /* 0x000fe200000000ff */
[----:B------:R-:W-:Y:S01]  /*7ad0*/  @P5 STG.E.U16 desc[UR36][R4.64+0x60], R112 ;  /* 0x0000607004005986 */ /* 0x000fe2000c101524 */
[----:B------:R-:W-:-:S02]  /*7ae0*/  IADD3 R58, P5, R15, R12, RZ ;  /* 0x0000000c0f3a7210 */ /* 0x000fc40007fbe0ff */
[----:B------:R-:W-:Y:S01]  /*7af0*/  F2FP.F16.F32.PACK_AB R54, RZ, R54 ;  /* 0x00000036ff36723e */ /* 0x000fe200000000ff */
[----:B------:R-:W-:Y:S01]  /*7b00*/  @P4 STG.E.U16 desc[UR36][R4.64+0x62], R113 ;  /* 0x0000627104004986 */ /* 0x000fe2000c101524 */
[----:B------:R-:W-:Y:S01]  /*7b10*/  ISETP.GT.AND P4, PT, R3, 0x38, P1 ;  /* 0x000000380300780c */ /* 0x000fe20000f84270 */
[--C-:B------:R-:W-:Y:S01]  /*7b20*/  IMAD.X R59, R21, 0x1, R13.reuse, P5 ;  /* 0x00000001153b7824 */ /* 0x100fe200028e060d */
[----:B------:R-:W-:Y:S01]  /*7b30*/  ISETP.GT.AND P1, PT, R3, 0x39, P1 ;  /* 0x000000390300780c */ /* 0x000fe20000f24270 */
[----:B0-----:R-:W-:Y:S01]  /*7b40*/  @P2 IMAD.MOV.U32 R6, RZ, RZ, R12 ;  /* 0x000000ffff062224 */ /* 0x001fe200078e000c */
[----:B------:R-:W-:Y:S01]  /*7b50*/  F2FP.F16.F32.PACK_AB R55, RZ, R55 ;  /* 0x00000037ff37723e */ /* 0x000fe200000000ff */
[----:B------:R-:W-:-:S05]  /*7b60*/  @P2 IMAD.MOV.U32 R7, RZ, RZ, R13 ;  /* 0x000000ffff072224 */ /* 0x000fca00078e000d */
[----:B------:R0:W-:Y:S01]  /*7b70*/  @P2 STG.E.U16 desc[UR36][R6.64+0x60], R114 ;  /* 0x0000607206002986 */ /* 0x0001e2000c101524 */
[C---:B------:R-:W-:Y:S02]  /*7b80*/  ISETP.GT.AND P2, PT, R3.reuse, 0x38, P0 ;  /* 0x000000380300780c */ /* 0x040fe40000744270 */
[----:B------:R-:W-:Y:S01]  /*7b90*/  ISETP.GT.AND P0, PT, R3, 0x39, P0 ;  /* 0x000000390300780c */ /* 0x000fe20000704270 */
[----:B0-----:R-:W-:Y:S02]  /*7ba0*/  @P3 IMAD.MOV.U32 R6, RZ, RZ, R12 ;  /* 0x000000ffff063224 */ /* 0x001fe400078e000c */
[----:B------:R-:W-:-:S08]  /*7bb0*/  @P3 IMAD.MOV.U32 R7, RZ, RZ, R13 ;  /* 0x000000ffff073224 */ /* 0x000fd000078e000d */
[----:B------:R-:W-:Y:S02]  /*7bc0*/  @P2 IMAD.MOV.U32 R8, RZ, RZ, R12 ;  /* 0x000000ffff082224 */ /* 0x000fe400078e000c */
[----:B------:R-:W-:Y:S01]  /*7bd0*/  @P2 IMAD.MOV.U32 R9, RZ, RZ, R13 ;  /* 0x000000ffff092224 */ /* 0x000fe200078e000d */
[----:B------:R-:W-:Y:S01]  /*7be0*/  @P3 STG.E.U16 desc[UR36][R6.64+0x62], R115 ;  /* 0x0000627306003986 */ /* 0x000fe2000c101524 */
[----:B------:R-:W-:-:S03]  /*7bf0*/  ISETP.GT.AND P3, PT, R0, 0x80, PT ;  /* 0x000000800000780c */ /* 0x000fc60003f64270 */
[----:B------:R-:W-:Y:S01]  /*7c00*/  @P4 STG.E.U16 desc[UR36][R4.64+0x70], R116 ;  /* 0x0000707404004986 */ /* 0x000fe2000c101524 */
[----:B------:R-:W-:-:S03]  /*7c10*/  IADD3 R88, P4, R15, R4, RZ ;  /* 0x000000040f587210 */ /* 0x000fc60007f9e0ff */
[----:B------:R-:W-:Y:S01]  /*7c20*/  @P1 STG.E.U16 desc[UR36][R4.64+0x72], R117 ;  /* 0x0000727504001986 */ /* 0x000fe2000c101524 */
[----:B------:R-:W-:Y:S01]  /*7c30*/  ISETP.GT.AND P1, PT, R3, RZ, P3 ;  /* 0x000000ff0300720c */ /* 0x000fe20001f24270 */
[----:B------:R-:W-:Y:S02]  /*7c40*/  IMAD.X R89, R21, 0x1, R5, P4 ;  /* 0x0000000115597824 */ /* 0x000fe400020e0605 */
[----:B------:R0:W-:Y:S01]  /*7c50*/  @P2 STG.E.U16 desc[UR36][R8.64+0x70], R118 ;  /* 0x0000707608002986 */ /* 0x0001e2000c101524 */
[----:B------:R-:W-:Y:S01]  /*7c60*/  ISETP.GT.AND P2, PT, R0, 0x88, PT ;  /* 0x000000880000780c */ /* 0x000fe20003f44270 */
[----:B0-----:R-:W-:Y:S02]  /*7c70*/  @P0 IMAD.MOV.U32 R8, RZ, RZ, R12 ;  /* 0x000000ffff080224 */ /* 0x001fe400078e000c */
[----:B------:R-:W-:-:S05]  /*7c80*/  @P0 IMAD.MOV.U32 R9, RZ, RZ, R13 ;  /* 0x000000ffff090224 */ /* 0x000fca00078e000d */
[----:B------:R0:W-:Y:S01]  /*7c90*/  @P0 STG.E.U16 desc[UR36][R8.64+0x72], R119 ;  /* 0x0000727708000986 */ /* 0x0001e2000c101524 */
[----:B------:R-:W-:-:S05]  /*7ca0*/  IADD3 R6, P0, R11, R4, RZ ;  /* 0x000000040b067210 */ /* 0x000fca0007f1e0ff */
[----:B------:R-:W-:Y:S01]  /*7cb0*/  IMAD.X R7, R21, 0x1, R5, P0 ;  /* 0x0000000115077824 */ /* 0x000fe200000e0605 */
[----:B------:R-:W-:-:S04]  /*7cc0*/  ISETP.GT.AND P0, PT, R3, 0x1, P3 ;  /* 0x000000010300780c */ /* 0x000fc80001f04270 */
[----:B------:R1:W-:Y:S01]  /*7cd0*/  @P1 STG.E.U16 desc[UR36][R6.64], R56 ;  /* 0x0000003806001986 */ /* 0x0003e2000c101524 */
[----:B0-----:R-:W-:Y:S02]  /*7ce0*/  IADD3 R8, P4, R11, R12, RZ ;  /* 0x0000000c0b087210 */ /* 0x001fe40007f9e0ff */
[----:B------:R-:W-:-:S03]  /*7cf0*/  ISETP.GT.AND P1, PT, R3, RZ, P2 ;  /* 0x000000ff0300720c */ /* 0x000fc60001724270 */
[----:B------:R-:W-:Y:S01]  /*7d00*/  IMAD.X R9, R21, 0x1, R13, P4 ;  /* 0x0000000115097824 */ /* 0x000fe200020e060d */
[C---:B------:R-:W-:Y:S02]  /*7d10*/  ISETP.GT.AND P4, PT, R3.reuse, 0x1, P2 ;  /* 0x000000010300780c */ /* 0x040fe40001784270 */
[----:B------:R0:W-:Y:S01]  /*7d20*/  @P0 STG.E.U16 desc[UR36][R88.64], R23 ;  /* 0x0000001758000986 */ /* 0x0001e2000c101524 */
[----:B------:R-:W-:Y:S02]  /*7d30*/  ISETP.GT.AND P0, PT, R3, 0x9, P3 ;  /* 0x000000090300780c */ /* 0x000fe40001f04270 */
[----:B-1----:R-:W-:Y:S02]  /*7d40*/  F2FP.F16.F32.PACK_AB R56, RZ, R60 ;  /* 0x0000003cff38723e */ /* 0x002fe400000000ff */
[----:B------:R-:W-:Y:S02]  /*7d50*/  IADD3 R60, P5, R57, R4, RZ ;  /* 0x00000004393c7210 */ /* 0x000fe40007fbe0ff */
[----:B------:R1:W-:Y:S01]  /*7d60*/  @P1 STG.E.U16 desc[UR36][R8.64], R90 ;  /* 0x0000005a08001986 */ /* 0x0003e2000c101524 */
[----:B------:R-:W-:-:S02]  /*7d70*/  ISETP.GT.AND P1, PT, R3, 0x8, P3 ;  /* 0x000000080300780c */ /* 0x000fc40001f24270 */
[----:B------:R-:W-:Y:S01]  /*7d80*/  IMAD.X R61, R21, 0x1, R5, P5 ;  /* 0x00000001153d7824 */ /* 0x000fe200028e0605 */
[----:B------:R2:W-:Y:S01]  /*7d90*/  @P4 STG.E.U16 desc[UR36][R58.64], R20 ;  /* 0x000000143a004986 */ /* 0x0005e2000c101524 */
[----:B0-----:R-:W-:-:S04]  /*7da0*/  LOP3.LUT R23, R11, 0x12, RZ, 0xfc, !PT ;  /* 0x000000120b177812 */ /* 0x001fc800078efcff */
[C---:B------:R-:W-:Y:S02]  /*7db0*/  IADD3 R88, P4, R23.reuse, R4, RZ ;  /* 0x0000000417587210 */ /* 0x040fe40007f9e0ff */
[----:B-1----:R-:W-:-:S03]  /*7dc0*/  IADD3 R90, P5, R23, R12, RZ ;  /* 0x0000000c175a7210 */ /* 0x002fc60007fbe0ff */
[----:B------:R-:W-:Y:S01]  /*7dd0*/  IMAD.X R89, R21, 0x1, R5, P4 ;  /* 0x0000000115597824 */ /* 0x000fe200020e0605 */
[----:B------:R0:W-:Y:S01]  /*7de0*/  @P1 STG.E.U16 desc[UR36][R60.64], R56 ;  /* 0x000000383c001986 */ /* 0x0001e2000c101524 */
[----:B--2---:R-:W-:Y:S01]  /*7df0*/  PRMT R59, R14, 0x7610, R59 ;  /* 0x000076100e3b7816 */ /* 0x004fe2000000003b */
[----:B------:R-:W-:Y:S01]  /*7e00*/  FMUL R14, R62, R120 ;  /* 0x000000783e0e7220 */ /* 0x000fe20000400000 */
[----:B------:R-:W-:Y:S01]  /*7e10*/  ISETP.GT.AND P1, PT, R3, 0x8, P2 ;  /* 0x000000080300780c */ /* 0x000fe20001724270 */
[----:B------:R-:W-:Y:S01]  /*7e20*/  IMAD.X R91, R21, 0x1, R13, P5 ;  /* 0x00000001155b7824 */ /* 0x000fe200028e060d */
[----:B------:R-:W-:Y:S01]  /*7e30*/  IADD3 R62, P4, R57, R12, RZ ;  /* 0x0000000c393e7210 */ /* 0x000fe20007f9e0ff */
[----:B------:R1:W-:Y:S01]  /*7e40*/  @P0 STG.E.U16 desc[UR36][R88.64], R59 ;  /* 0x0000003b58000986 */ /* 0x0003e2000c101524 */
[----:B------:R-:W-:Y:S02]  /*7e50*/  ISETP.GT.AND P0, PT, R3, 0x9, P2 ;  /* 0x000000090300780c */ /* 0x000fe40001704270 */
[----:B------:R-:W-:-:S02]  /*7e60*/  F2FP.F16.F32.PACK_AB R14, RZ, R14 ;  /* 0x0000000eff0e723e */ /* 0x000fc400000000ff */
[----:B------:R-:W-:Y:S01]  /*7e70*/  F2FP.F16.F32.PACK_AB R20, RZ, R63 ;  /* 0x0000003fff14723e */ /* 0x000fe200000000ff */
[----:B------:R-:W-:Y:S01]  /*7e80*/  IMAD.X R63, R21, 0x1, R13, P4 ;  /* 0x00000001153f7824 */ /* 0x000fe200020e060d */
[----:B0-----:R-:W-:Y:S01]  /*7e90*/  PRMT R56, R14, 0x7610, R56 ;  /* 0x000076100e387816 */ /* 0x001fe20000000038 */
[----:B------:R-:W-:Y:S01]  /*7ea0*/  FMUL R14, R64, R120 ;  /* 0x00000078400e7220 */ /* 0x000fe20000400000 */
[----:B------:R-:W-:Y:S02]  /*7eb0*/  PRMT R58, R20, 0x7610, R58 ;  /* 0x00007610143a7816 */ /* 0x000fe4000000003a */
[C---:B------:R-:W-:Y:S01]  /*7ec0*/  LOP3.LUT R61, R11.reuse, 0x20, RZ, 0xfc, !PT ;  /* 0x000000200b3d7812 */ /* 0x040fe200078efcff */
[----:B------:R0:W-:Y:S01]  /*7ed0*/  @P1 STG.E.U16 desc[UR36][R62.64], R56 ;  /* 0x000000383e001986 */ /* 0x0001e2000c101524 */
[----:B-1----:R-:W-:Y:S02]  /*7ee0*/  LOP3.LUT R59, R11, 0x22, RZ, 0xfc, !PT ;  /* 0x000000220b3b7812 */ /* 0x002fe400078efcff */
[----:B------:R-:W-:Y:S01]  /*7ef0*/  ISETP.GT.AND P1, PT, R3, 0x10, P3 ;  /* 0x000000100300780c */ /* 0x000fe20001f24270 */
[----:B------:R1:W-:Y:S01]  /*7f00*/  @P0 STG.E.U16 desc[UR36][R90.64], R58 ;  /* 0x0000003a5a000986 */ /* 0x0003e2000c101524 */
[----:B------:R-:W-:-:S02]  /*7f10*/  IADD3 R64, P4, R61, R4, RZ ;  /* 0x000000043d407210 */ /* 0x000fc40007f9e0ff */
[----:B------:R-:W-:Y:S02]  /*7f20*/  ISETP.GT.AND P0, PT, R3, 0x11, P3 ;  /* 0x000000110300780c */ /* 0x000fe40001f04270 */
[----:B------:R-:W-:Y:S02]  /*7f30*/  F2FP.F16.F32.PACK_AB R14, RZ, R14 ;  /* 0x0000000eff0e723e */ /* 0x000fe400000000ff */
[----:B------:R-:W-:Y:S01]  /*7f40*/  F2FP.F16.F32.PACK_AB R20, RZ, R65 ;  /* 0x00000041ff14723e */ /* 0x000fe200000000ff */
[--C-:B------:R-:W-:Y:S01]  /*7f50*/  IMAD.X R65, R21, 0x1, R5.reuse, P4 ;  /* 0x0000000115417824 */ /* 0x100fe200020e0605 */
[----:B0-----:R-:W-:Y:S02]  /*7f60*/  IADD3 R62, P5, R59, R4, RZ ;  /* 0x000000043b3e7210 */ /* 0x001fe40007fbe0ff */
[----:B------:R-:W-:Y:S02]  /*7f70*/  ISETP.GT.AND P4, PT, R3, 0x10, P2 ;  /* 0x000000100300780c */ /* 0x000fe40001784270 */
[----:B------:R-:W-:Y:S01]  /*7f80*/  PRMT R56, R14, 0x7610, R56 ;  /* 0x000076100e387816 */ /* 0x000fe20000000038 */
[----:B------:R-:W-:Y:S01]  /*7f90*/  IMAD.X R63, R21, 0x1, R5, P5 ;  /* 0x00000001153f7824 */ /* 0x000fe200028e0605 */
[----:B------:R-:W-:-:S02]  /*7fa0*/  F2FP.F16.F32.PACK_AB R14, RZ, R66 ;  /* 0x00000042ff0e723e */ /* 0x000fc400000000ff */
[-C--:B------:R-:W-:Y:S01]  /*7fb0*/  IADD3 R66, P5, R61, R12.reuse, RZ ;  /* 0x0000000c3d427210 */ /* 0x080fe20007fbe0ff */
[----:B------:R0:W-:Y:S01]  /*7fc0*/  @P1 STG.E.U16 desc[UR36][R64.64], R56 ;  /* 0x0000003840001986 */ /* 0x0001e2000c101524 */
[----:B-1----:R-:W-:Y:S02]  /*7fd0*/  PRMT R58, R20, 0x7610, R58 ;  /* 0x00007610143a7816 */ /* 0x002fe4000000003a */
[----:B------:R-:W-:Y:S01]  /*7fe0*/  F2FP.F16.F32.PACK_AB R20, RZ, R67 ;  /* 0x00000043ff14723e */ /* 0x000fe200000000ff */
[----:B------:R-:W-:Y:S01]  /*7ff0*/  IMAD.X R67, R21, 0x1, R13, P5 ;  /* 0x0000000115437824 */ /* 0x000fe200028e060d */
[C---:B------:R-:W-:Y:S01]  /*8000*/  ISETP.GT.AND P1, PT, R3.reuse, 0x11, P2 ;  /* 0x000000110300780c */ /* 0x040fe20001724270 */
[----:B------:R1:W-:Y:S01]  /*8010*/  @P0 STG.E.U16 desc[UR36][R62.64], R58 ;  /* 0x0000003a3e000986 */ /* 0x0003e2000c101524 */
[----:B------:R-:W-:Y:S02]  /*8020*/  ISETP.GT.AND P0, PT, R3, 0x18, P3 ;  /* 0x000000180300780c */ /* 0x000fe40001f04270 */
[----:B------:R-:W-:-:S02]  /*8030*/  IADD3 R88, P5, R59, R12, RZ ;  /* 0x0000000c3b587210 */ /* 0x000fc40007fbe0ff */
[----:B0-----:R-:W-:Y:S01]  /*8040*/  PRMT R56, R14, 0x7610, R56 ;  /* 0x000076100e387816 */ /* 0x001fe20000000038 */
[----:B------:R-:W-:Y:S01]  /*8050*/  FMUL R14, R69, R120 ;  /* 0x00000078450e7220 */ /* 0x000fe20000400000 */
[----:B------:R-:W-:Y:S01]  /*8060*/  LOP3.LUT R65, R11, 0x32, RZ, 0xfc, !PT ;  /* 0x000000320b417812 */ /* 0x000fe200078efcff */
[----:B------:R-:W-:Y:S02]  /*8070*/  IMAD.X R89, R21, 0x1, R13, P5 ;  /* 0x0000000115597824 */ /* 0x000fe400028e060d */
[----:B------:R0:W-:Y:S01]  /*8080*/  @P4 STG.E.U16 desc[UR36][R66.64], R56 ;  /* 0x0000003842004986 */ /* 0x0001e2000c101524 */
[----:B-1----:R-:W-:Y:S02]  /*8090*/  LOP3.LUT R63, R11, 0x30, RZ, 0xfc, !PT ;  /* 0x000000300b3f7812 */ /* 0x002fe400078efcff */
[----:B------:R-:W-:Y:S02]  /*80a0*/  PRMT R58, R20, 0x7610, R58 ;  /* 0x00007610143a7816 */ /* 0x000fe4000000003a */
[----:B------:R-:W-:-:S02]  /*80b0*/  F2FP.F16.F32.PACK_AB R20, RZ, R68 ;  /* 0x00000044ff14723e */ /* 0x000fc400000000ff */
[----:B------:R-:W-:Y:S01]  /*80c0*/  IADD3 R68, P4, R63, R4, RZ ;  /* 0x000000043f447210 */ /* 0x000fe20007f9e0ff */
[----:B------:R1:W-:Y:S01]  /*80d0*/  @P1 STG.E.U16 desc[UR36][R88.64], R58 ;  /* 0x0000003a58001986 */ /* 0x0003e2000c101524 */
[----:B------:R-:W-:Y:S02]  /*80e0*/  PRMT R60, R20, 0x7610, R60 ;  /* 0x00007610143c7816 */ /* 0x000fe4000000003c */
[----:B------:R-:W-:Y:S01]  /*80f0*/  F2FP.F16.F32.PACK_AB R14, RZ, R14 ;  /* 0x0000000eff0e723e */ /* 0x000fe200000000ff */
[--C-:B------:R-:W-:Y:S01]  /*8100*/  IMAD.X R69, R21, 0x1, R5.reuse, P4 ;  /* 0x0000000115457824 */ /* 0x100fe200020e0605 */
[----:B0-----:R-:W-:Y:S02]  /*8110*/  IADD3 R66, P4, R65, R4, RZ ;  /* 0x0000000441427210 */ /* 0x001fe40007f9e0ff */
[----:B------:R-:W-:Y:S02]  /*8120*/  F2FP.F16.F32.PACK_AB R20, RZ, R70 ;  /* 0x00000046ff14723e */ /* 0x000fe400000000ff */
[----:B------:R-:W-:Y:S01]  /*8130*/  ISETP.GT.AND P1, PT, R3, 0x19, P3 ;  /* 0x000000190300780c */ /* 0x000fe20001f24270 */
[----:B------:R-:W-:Y:S01]  /*8140*/  IMAD.X R67, R21, 0x1, R5, P4 ;  /* 0x0000000115437824 */ /* 0x000fe200020e0605 */
[----:B------:R-:W-:Y:S01]  /*8150*/  IADD3 R70, P4, R63, R12, RZ ;  /* 0x0000000c3f467210 */ /* 0x000fe20007f9e0ff */
[----:B------:R0:W-:Y:S01]  /*8160*/  @P0 STG.E.U16 desc[UR36][R68.64], R60 ;  /* 0x0000003c44000986 */ /* 0x0001e2000c101524 */
[----:B------:R-:W-:-:S02]  /*8170*/  ISETP.GT.AND P0, PT, R3, 0x18, P2 ;  /* 0x000000180300780c */ /* 0x000fc40001704270 */
[----:B-1----:R-:W-:Y:S01]  /*8180*/  PRMT R58, R14, 0x7610, R58 ;  /* 0x000076100e3a7816 */ /* 0x002fe2000000003a */
[----:B------:R-:W-:Y:S01]  /*8190*/  FMUL R14, R71, R120 ;  /* 0x00000078470e7220 */ /* 0x000fe20000400000 */
[--C-:B------:R-:W-:Y:S01]  /*81a0*/  IMAD.X R71, R21, 0x1, R13.reuse, P4 ;  /* 0x0000000115477824 */ /* 0x100fe200020e060d */
[----:B------:R-:W-:Y:S02]  /*81b0*/  ISETP.GT.AND P4, PT, R3, 0x19, P2 ;  /* 0x000000190300780c */ /* 0x000fe40001784270 */
[----:B------:R-:W-:Y:S02]  /*81c0*/  F2FP.F16.F32.PACK_AB R56, RZ, R72 ;  /* 0x00000048ff38723e */ /* 0x000fe400000000ff */
[----:B------:R-:W-:Y:S01]  /*81d0*/  IADD3 R72, P5, R65, R12, RZ ;  /* 0x0000000c41487210 */ /* 0x000fe20007fbe0ff */
[----:B------:R1:W-:Y:S01]  /*81e0*/  @P1 STG.E.U16 desc[UR36][R66.64], R58 ;  /* 0x0000003a42001986 */ /* 0x0003e2000c101524 */
[----:B------:R-:W-:Y:S02]  /*81f0*/  PRMT R62, R20, 0x7610, R62 ;  /* 0x00007610143e7816 */ /* 0x000fe4000000003e */
[----:B------:R-:W-:Y:S01]  /*8200*/  F2FP.F16.F32.PACK_AB R20, RZ, R14 ;  /* 0x0000000eff14723e */ /* 0x000fe200000000ff */
[----:B------:R-:W-:Y:S01]  /*8210*/  FMUL R14, R73, R120 ;  /* 0x00000078490e7220 */ /* 0x000fe20000400000 */
[----:B0-----:R-:W-:Y:S01]  /*8220*/  LOP3.LUT R69, R11, 0x40, RZ, 0xfc, !PT ;  /* 0x000000400b457812 */ /* 0x001fe200078efcff */
[----:B------:R-:W-:Y:S01]  /*8230*/  IMAD.X R73, R21, 0x1, R13, P5 ;  /* 0x0000000115497824 */ /* 0x000fe200028e060d */
[C---:B------:R-:W-:Y:S01]  /*8240*/  ISETP.GT.AND P1, PT, R3.reuse, 0x20, P3 ;  /* 0x000000200300780c */ /* 0x040fe20001f24270 */
[----:B------:R0:W-:Y:S01]  /*8250*/  @P0 STG.E.U16 desc[UR36][R70.64], R62 ;  /* 0x0000003e46000986 */ /* 0x0001e2000c101524 */
[----:B------:R-:W-:-:S02]  /*8260*/  ISETP.GT.AND P0, PT, R3, 0x21, P3 ;  /* 0x000000210300780c */ /* 0x000fc40001f04270 */
[----:B------:R-:W-:Y:S01]  /*8270*/  IADD3 R88, P5, R69, R4, RZ ;  /* 0x0000000445587210 */ /* 0x000fe20007fbe0ff */
[----:B------:R2:W-:Y:S01]  /*8280*/  @P4 STG.E.U16 desc[UR36][R72.64], R20 ;  /* 0x0000001448004986 */ /* 0x0005e2000c101524 */
[----:B-1----:R-:W-:Y:S02]  /*8290*/  LOP3.LUT R67, R11, 0x42, RZ, 0xfc, !PT ;  /* 0x000000420b437812 */ /* 0x002fe400078efcff */
[----:B------:R-:W-:Y:S01]  /*82a0*/  F2FP.F16.F32.PACK_AB R14, RZ, R14 ;  /* 0x0000000eff0e723e */ /* 0x000fe200000000ff */
[----:B------:R-:W-:-:S03]  /*82b0*/  IMAD.X R89, R21, 0x1, R5, P5 ;  /* 0x0000000115597824 */ /* 0x000fc600028e0605 */
[----:B------:R-:W-:Y:S01]  /*82c0*/  PRMT R58, R14, 0x7610, R58 ;  /* 0x000076100e3a7816 */ /* 0x000fe2000000003a */
[----:B------:R-:W-:Y:S01]  /*82d0*/  FMUL R14, R74, R120 ;  /* 0x000000784a0e7220 */ /* 0x000fe20000400000 */
[----:B0-----:R-:W-:Y:S01]  /*82e0*/  IADD3 R70, P4, R67, R4, RZ ;  /* 0x0000000443467210 */ /* 0x001fe20007f9e0ff */
[----:B------:R0:W-:Y:S01]  /*82f0*/  @P1 STG.E.U16 desc[UR36][R88.64], R56 ;  /* 0x0000003858001986 */ /* 0x0001e2000c101524 */
[----:B------:R-:W-:Y:S02]  /*8300*/  ISETP.GT.AND P1, PT, R3, 0x20, P2 ;  /* 0x000000200300780c */ /* 0x000fe40001724270 */
[----:B------:R-:W-:Y:S01]  /*8310*/  F2FP.F16.F32.PACK_AB R14, RZ, R14 ;  /* 0x0000000eff0e723e */ /* 0x000fe200000000ff */
[----:B------:R-:W-:Y:S01]  /*8320*/  IMAD.X R71, R21, 0x1, R5, P4 ;  /* 0x0000000115477824 */ /* 0x000fe200020e0605 */
[----:B------:R-:W-:Y:S02]  /*8330*/  IADD3 R74, P4, R69, R12, RZ ;  /* 0x0000000c454a7210 */ /* 0x000fe40007f9e0ff */
[----:B--2---:R-:W-:-:S02]  /*8340*/  F2FP.F16.F32.PACK_AB R20, RZ, R75 ;  /* 0x0000004bff14723e */ /* 0x004fc400000000ff */
[----:B------:R1:W-:Y:S01]  /*8350*/  @P0 STG.E.U16 desc[UR36][R70.64], R58 ;  /* 0x0000003a46000986 */ /* 0x0003e2000c101524 */
[----:B------:R-:W-:Y:S01]  /*8360*/  ISETP.GT.AND P0, PT, R3, 0x21, P2 ;  /* 0x000000210300780c */ /* 0x000fe20001704270 */
[--C-:B------:R-:W-:Y:S01]  /*8370*/  IMAD.X R75, R21, 0x1, R13.reuse, P4 ;  /* 0x00000001154b7824 */ /* 0x100fe200020e060d */
[----:B0-----:R-:W-:Y:S02]  /*8380*/  IADD3 R88, P5, R67, R12, RZ ;  /* 0x0000000c43587210 */ /* 0x001fe40007fbe0ff */
[----:B------:R-:W-:Y:S01]  /*8390*/  PRMT R56, R14, 0x7610, R56 ;  /* 0x000076100e387816 */ /* 0x000fe20000000038 */
[----:B------:R-:W-:Y:S01]  /*83a0*/  FMUL R14, R76, R120 ;  /* 0x000000784c0e7220 */ /* 0x000fe20000400000 */
[----:B------:R-:W-:Y:S01]  /*83b0*/  PRMT R60, R20, 0x7610, R60 ;  /* 0x00007610143c7816 */ /* 0x000fe2000000003c */
[----:B------:R-:W-:Y:S01]  /*83c0*/  IMAD.X R89, R21, 0x1, R13, P5 ;  /* 0x0000000115597824 */ /* 0x000fe200028e060d */
[----:B------:R-:W-:Y:S01]  /*83d0*/  LOP3.LUT R73, R11, 0x50, RZ, 0xfc, !PT ;  /* 0x000000500b497812 */ /* 0x000fe200078efcff */
[----:B------:R0:W-:Y:S01]  /*83e0*/  @P1 STG.E.U16 desc[UR36][R74.64], R56 ;  /* 0x000000384a001986 */ /* 0x0001e2000c101524 */
[----:B------:R-:W-:-:S02]  /*83f0*/  ISETP.GT.AND P1, PT, R3, 0x28, P3 ;  /* 0x000000280300780c */ /* 0x000fc40001f24270 */
[----:B-1----:R-:W-:Y:S01]  /*8400*/  LOP3.LUT R71, R11, 0x52, RZ, 0xfc, !PT ;  /* 0x000000520b477812 */ /* 0x002fe200078efcff */
[----:B------:R1:W-:Y:S01]  /*8410*/  @P0 STG.E.U16 desc[UR36][R88.64], R60 ;  /* 0x0000003c58000986 */ /* 0x0003e2000c101524 */
[----:B------:R-:W-:Y:S02]  /*8420*/  IADD3 R76, P4, R73, R4, RZ ;  /* 0x00000004494c7210 */ /* 0x000fe40007f9e0ff */
[----:B------:R-:W-:Y:S02]  /*8430*/  ISETP.GT.AND P0, PT, R3, 0x29, P3 ;  /* 0x000000290300780c */ /* 0x000fe40001f04270 */
[----:B------:R-:W-:Y:S02]  /*8440*/  F2FP.F16.F32.PACK_AB R14, RZ, R14 ;  /* 0x0000000eff0e723e */ /* 0x000fe400000000ff */
[----:B------:R-:W-:Y:S01]  /*8450*/  F2FP.F16.F32.PACK_AB R20, RZ, R77 ;  /* 0x0000004dff14723e */ /* 0x000fe200000000ff */
[----:B------:R-:W-:Y:S01]  /*8460*/  IMAD.X R77, R21, 0x1, R5, P4 ;  /* 0x00000001154d7824 */ /* 0x000fe200020e0605 */
[----:B0-----:R-:W-:-:S02]  /*8470*/  IADD3 R74, P5, R71, R4, RZ ;  /* 0x00000004474a7210 */ /* 0x001fc40007fbe0ff */
[----:B------:R-:W-:Y:S02]  /*8480*/  ISETP.GT.AND P4, PT, R3, 0x28, P2 ;  /* 0x000000280300780c */ /* 0x000fe40001784270 */
[----:B------:R-:W-:Y:S01]  /*8490*/  PRMT R56, R14, 0x7610, R56 ;  /* 0x000076100e387816 */ /* 0x000fe20000000038 */
[----:B------:R-:W-:Y:S01]  /*84a0*/  IMAD.X R75, R21, 0x1, R5, P5 ;  /* 0x00000001154b7824 */ /* 0x000fe200028e0605 */
[----:B------:R-:W-:Y:S02]  /*84b0*/  F2FP.F16.F32.PACK_AB R14, RZ, R78 ;  /* 0x0000004eff0e723e */ /* 0x000fe400000000ff */
[----:B------:R-:W-:Y:S01]  /*84c0*/  IADD3 R78, P5, R73, R12, RZ ;  /* 0x0000000c494e7210 */ /* 0x000fe20007fbe0ff */
[----:B------:R0:W-:Y:S01]  /*84d0*/  @P1 STG.E.U16 desc[UR36][R76.64], R56 ;  /* 0x000000384c001986 */ /* 0x0001e2000c101524 */
[----:B------:R-:W-:Y:S02]  /*84e0*/  PRMT R58, R20, 0x7610, R58 ;  /* 0x00007610143a7816 */ /* 0x000fe4000000003a */
[----:B------:R-:W-:Y:S01]  /*84f0*/  F2FP.F16.F32.PACK_AB R20, RZ, R79 ;  /* 0x0000004fff14723e */ /* 0x000fe200000000ff */
[----:B------:R-:W-:Y:S01]  /*8500*/  IMAD.X R79, R21, 0x1, R13, P5 ;  /* 0x00000001154f7824 */ /* 0x000fe200028e060d */
[C---:B------:R-:W-:Y:S01]  /*8510*/  ISETP.GT.AND P1, PT, R3.reuse, 0x29, P2 ;  /* 0x000000290300780c */ /* 0x040fe20001724270 */
[----:B------:R2:W-:Y:S01]  /*8520*/  @P0 STG.E.U16 desc[UR36][R74.64], R58 ;  /* 0x0000003a4a000986 */ /* 0x0005e2000c101524 */
[----:B------:R-:W-:-:S02]  /*8530*/  ISETP.GT.AND P0, PT, R3, 0x30, P3 ;  /* 0x000000300300780c */ /* 0x000fc40001f04270 */
[----:B-1----:R-:W-:Y:S02]  /*8540*/  IADD3 R88, P5, R71, R12, RZ ;  /* 0x0000000c47587210 */ /* 0x002fe40007fbe0ff */
[----:B0-----:R-:W-:Y:S01]  /*8550*/  PRMT R56, R14, 0x7610, R56 ;  /* 0x000076100e387816 */ /* 0x001fe20000000038 */
[----:B------:R-:W-:Y:S01]  /*8560*/  FMUL R14, R81, R120 ;  /* 0x00000078510e7220 */ /* 0x000fe20000400000 */
[----:B------:R-:W-:Y:S01]  /*8570*/  LOP3.LUT R77, R11, 0x62, RZ, 0xfc, !PT ;  /* 0x000000620b4d7812 */ /* 0x000fe200078efcff */
[----:B------:R-:W-:Y:S02]  /*8580*/  IMAD.X R89, R21, 0x1, R13, P5 ;  /* 0x0000000115597824 */ /* 0x000fe400028e060d */
[----:B------:R0:W-:Y:S01]  /*8590*/  @P4 STG.E.U16 desc[UR36][R78.64], R56 ;  /* 0x000000384e004986 */ /* 0x0001e2000c101524 */
[----:B--2---:R-:W-:Y:S02]  /*85a0*/  LOP3.LUT R75, R11, 0x60, RZ, 0xfc, !PT ;  /* 0x000000600b4b7812 */ /* 0x004fe400078efcff */
[----:B------:R-:W-:-:S02]  /*85b0*/  PRMT R58, R20, 0x7610, R58 ;  /* 0x00007610143a7816 */ /* 0x000fc4000000003a */
[----:B------:R-:W-:Y:S02]  /*85c0*/  F2FP.F16.F32.PACK_AB R20, RZ, R80 ;  /* 0x00000050ff14723e */ /* 0x000fe400000000ff */
[----:B------:R-:W-:Y:S01]  /*85d0*/  IADD3 R80, P4, R75, R4, RZ ;  /* 0x000000044b507210 */ /* 0x000fe20007f9e0ff */
[----:B------:R1:W-:Y:S01]  /*85e0*/  @P1 STG.E.U16 desc[UR36][R88.64], R58 ;  /* 0x0000003a58001986 */ /* 0x0003e2000c101524 */
[----:B------:R-:W-:Y:S02]  /*85f0*/  PRMT R60, R20, 0x7610, R60 ;  /* 0x00007610143c7816 */ /* 0x000fe4000000003c */
[----:B------:R-:W-:Y:S01]  /*8600*/  F2FP.F16.F32.PACK_AB R14, RZ, R14 ;  /* 0x0000000eff0e723e */ /* 0x000fe200000000ff */
[----:B------:R-:W-:Y:S01]  /*8610*/  IMAD.X R81, R21, 0x1, R5, P4 ;  /* 0x0000000115517824 */ /* 0x000fe200020e0605 */
[----:B0-----:R-:W-:Y:S02]  /*8620*/  IADD3 R78, P4, R77, R4, RZ ;  /* 0x000000044d4e7210 */ /* 0x001fe40007f9e0ff */
[----:B------:R-:W-:-:S02]  /*8630*/  F2FP.F16.F32.PACK_AB R20, RZ, R82 ;  /* 0x00000052ff14723e */ /* 0x000fc400000000ff */
[----:B------:R-:W-:Y:S01]  /*8640*/  PRMT R56, R14, 0x7610, R56 ;  /* 0x000076100e387816 */ /* 0x000fe20000000038 */
[----:B------:R-:W-:Y:S01]  /*8650*/  IMAD.X R79, R21, 0x1, R5, P4 ;  /* 0x00000001154f7824 */ /* 0x000fe200020e0605 */
[----:B------:R-:W-:Y:S01]  /*8660*/  IADD3 R82, P4, R75, R12, RZ ;  /* 0x0000000c4b527210 */ /* 0x000fe20007f9e0ff */
[----:B------:R0:W-:Y:S01]  /*8670*/  @P0 STG.E.U16 desc[UR36][R80.64], R60 ;  /* 0x0000003c50000986 */ /* 0x0001e2000c101524 */
[----:B------:R-:W-:Y:S01]  /*8680*/  ISETP.GT.AND P1, PT, R3, 0x31, P3 ;  /* 0x000000310300780c */ /* 0x000fe20001f24270 */
[-C--:B------:R-:W-:Y:S01]  /*8690*/  FMUL R14, R83, R120.reuse ;  /* 0x00000078530e7220 */ /* 0x080fe20000400000 */
[----:B------:R-:W-:Y:S01]  /*86a0*/  ISETP.GT.AND P0, PT, R3, 0x30, P2 ;  /* 0x000000300300780c */ /* 0x000fe20001704270 */
[----:B------:R-:W-:Y:S01]  /*86b0*/  IMAD.X R83, R21, 0x1, R13, P4 ;  /* 0x0000000115537824 */ /* 0x000fe200020e060d */
[----:B------:R-:W-:Y:S01]  /*86c0*/  ISETP.GT.AND P4, PT, R3, 0x31, P2 ;  /* 0x000000310300780c */ /* 0x000fe20001784270 */
[----:B-1----:R-:W-:Y:S01]  /*86d0*/  FMUL R58, R28, R120 ;  /* 0x000000781c3a7220 */ /* 0x002fe20000400000 */
[----:B------:R-:W-:-:S04]  /*86e0*/  F2FP.F16.F32.PACK_AB R14, RZ, R14 ;  /* 0x0000000eff0e723e */ /* 0x000fc800000000ff */
[----:B------:R-:W-:Y:S01]  /*86f0*/  PRMT R62, R14, 0x7610, R62 ;  /* 0x000076100e3e7816 */ /* 0x000fe2000000003e */
[----:B------:R-:W-:Y:S01]  /*8700*/  FMUL R14, R25, R120 ;  /* 0x00000078190e7220 */ /* 0x000fe20000400000 */
[----:B0-----:R-:W-:Y:S01]  /*8710*/  IADD3 R80, P5, R77, R12, RZ ;  /* 0x0000000c4d507210 */ /* 0x001fe20007fbe0ff */
[----:B------:R0:W-:Y:S01]  /*8720*/  @P1 STG.E.U16 desc[UR36][R78.64], R56 ;  /* 0x000000384e001986 */ /* 0x0001e2000c101524 */
[C---:B------:R-:W-:Y:S01]  /*8730*/  ISETP.GT.AND P1, PT, R0.reuse, 0x100, PT ;  /* 0x000001000000780c */ /* 0x040fe20003f24270 */
[----:B------:R-:W-:Y:S01]  /*8740*/  FMUL R60, R29, R120 ;  /* 0x000000781d3c7220 */ /* 0x000fe20000400000 */
[----:B------:R-:W-:Y:S01]  /*8750*/  F2FP.F16.F32.PACK_AB R14, RZ, R14 ;  /* 0x0000000eff0e723e */ /* 0x000fe200000000ff */
[----:B------:R-:W-:Y:S01]  /*8760*/  IMAD.X R81, R21, 0x1, R13, P5 ;  /* 0x0000000115517824 */ /* 0x000fe200028e060d */
[----:B------:R1:W-:Y:S01]  /*8770*/  @P0 STG.E.U16 desc[UR36][R82.64], R20 ;  /* 0x0000001452000986 */ /* 0x0003e2000c101524 */
[----:B------:R-:W-:Y:S01]  /*8780*/  ISETP.GT.AND P0, PT, R0, 0x108, PT ;  /* 0x000001080000780c */ /* 0x000fe20003f04270 */
[----:B------:R-:W-:Y:S01]  /*8790*/  FMUL R0, R24, R120 ;  /* 0x0000007818007220 */ /* 0x000fe20000400000 */
[----:B------:R-:W-:Y:S01]  /*87a0*/  F2FP.F16.F32.PACK_AB R58, RZ, R58 ;  /* 0x0000003aff3a723e */ /* 0x000fe200000000ff */
[----:B------:R2:W-:Y:S01]  /*87b0*/  @P4 STG.E.U16 desc[UR36][R80.64], R62 ;  /* 0x0000003e50004986 */ /* 0x0005e2000c101524 */
[----:B------:R-:W-:-:S02]  /*87c0*/  ISETP.GT.AND P4, PT, R3, 0x38, P3 ;  /* 0x000000380300780c */ /* 0x000fc40001f84270 */
[----:B0-----:R-:W-:Y:S01]  /*87d0*/  LOP3.LUT R79, R11, 0x70, RZ, 0xfc, !PT ;  /* 0x000000700b4f7812 */ /* 0x001fe200078efcff */
[----:B------:R-:W-:Y:S01]  /*87e0*/  FMUL R56, R27, R120 ;  /* 0x000000781b387220 */ /* 0x000fe20000400000 */
[----:B------:R-:W-:Y:S02]  /*87f0*/  ISETP.GT.AND P3, PT, R3, 0x39, P3 ;  /* 0x000000390300780c */ /* 0x000fe40001f64270 */
[----:B------:R-:W-:Y:S01]  /*8800*/  IADD3 R24, P5, R79, R4, RZ ;  /* 0x000000044f187210 */ /* 0x000fe20007fbe0ff */
[----:B-1----:R-:W-:Y:S01]  /*8810*/  FMUL R20, R26, R120 ;  /* 0x000000781a147220 */ /* 0x002fe20000400000 */
[----:B------:R-:W-:Y:S02]  /*8820*/  F2FP.F16.F32.PACK_AB R0, RZ, R0 ;  /* 0x00000000ff00723e */ /* 0x000fe400000000ff */
[----:B------:R-:W-:Y:S01]  /*8830*/  F2FP.F16.F32.PACK_AB R56, RZ, R56 ;  /* 0x00000038ff38723e */ /* 0x000fe200000000ff */
[----:B------:R-:W-:Y:S01]  /*8840*/  IMAD.X R25, R21, 0x1, R5, P5 ;  /* 0x0000000115197824 */ /* 0x000fe200028e0605 */
[----:B--2---:R-:W-:-:S02]  /*8850*/  LOP3.LUT R81, R11, 0x72, RZ, 0xfc, !PT ;  /* 0x000000720b517812 */ /* 0x004fc400078efcff */
[----:B------:R-:W-:Y:S02]  /*8860*/  ISETP.GT.AND P5, PT, R3, 0x38, P2 ;  /* 0x000000380300780c */ /* 0x000fe400017a4270 */
[----:B------:R0:W-:Y:S01]  /*8870*/  @P4 STG.E.U16 desc[UR36][R24.64], R84 ;  /* 0x0000005418004986 */ /* 0x0001e2000c101524 */
[----:B------:R-:W-:Y:S02]  /*8880*/  IADD3 R4, P4, R81, R4, RZ ;  /* 0x0000000451047210 */ /* 0x000fe40007f9e0ff */
[----:B------:R-:W-:Y:S02]  /*8890*/  ISETP.GT.AND P2, PT, R3, 0x39, P2 ;  /* 0x000000390300780c */ /* 0x000fe40001744270 */
[----:B------:R-:W-:Y:S01]  /*88a0*/  F2FP.F16.F32.PACK_AB R20, RZ, R20 ;  /* 0x00000014ff14723e */ /* 0x000fe200000000ff */
[----:B------:R-:W-:Y:S01]  /*88b0*/  IMAD.X R5, R21, 0x1, R5, P4 ;  /* 0x0000000115057824 */ /* 0x000fe200020e0605 */
[----:B------:R-:W-:Y:S02]  /*88c0*/  IADD3 R26, P4, R79, R12, RZ ;  /* 0x0000000c4f1a7210 */ /* 0x000fe40007f9e0ff */
[----:B------:R-:W-:-:S02]  /*88d0*/  F2FP.F16.F32.PACK_AB R60, RZ, R60 ;  /* 0x0000003cff3c723e */ /* 0x000fc400000000ff */
[----:B------:R1:W-:Y:S01]  /*88e0*/  @P3 STG.E.U16 desc[UR36][R4.64], R85 ;  /* 0x0000005504003986 */ /* 0x0003e2000c101524 */
[--C-:B------:R-:W-:Y:S01]  /*88f0*/  IMAD.X R27, R21, 0x1, R13.reuse, P4 ;  /* 0x00000001151b7824 */ /* 0x100fe200020e060d */
[----:B------:R-:W-:Y:S02]  /*8900*/  IADD3 R12, P4, R81, R12, RZ ;  /* 0x0000000c510c7210 */ /* 0x000fe40007f9e0ff */
[----:B------:R-:W-:Y:S02]  /*8910*/  ISETP.GT.AND P3, PT, R3, 0x1, P1 ;  /* 0x000000010300780c */ /* 0x000fe40000f64270 */
[----:B------:R-:W-:Y:S01]  /*8920*/  @P5 STG.E.U16 desc[UR36][R26.64], R86 ;  /* 0x000000561a005986 */ /* 0x000fe2000c101524 */
[----:B------:R-:W-:Y:S01]  /*8930*/  IMAD.X R13, R21, 0x1, R13, P4 ;  /* 0x00000001150d7824 */ /* 0x000fe200020e060d */
[-C--:B0-----:R-:W-:Y:S02]  /*8940*/  IADD3 R24, P5, R11, R6.reuse, RZ ;  /* 0x000000060b187210 */ /* 0x081fe40007fbe0ff */
[----:B------:R-:W-:-:S02]  /*8950*/  IADD3 R28, P4, R15, R6, RZ ;  /* 0x000000060f1c7210 */ /* 0x000fc40007f9e0ff */
[----:B------:R0:W-:Y:S01]  /*8960*/  @P2 STG.E.U16 desc[UR36][R12.64], R87 ;  /* 0x000000570c002986 */ /* 0x0001e2000c101524 */
[----:B------:R-:W-:Y:S01]  /*8970*/  ISETP.GT.AND P2, PT, R3, RZ, P1 ;  /* 0x000000ff0300720c */ /* 0x000fe20000f44270 */
[--C-:B------:R-:W-:Y:S01]  /*8980*/  IMAD.X R25, R21, 0x1, R7.reuse, P5 ;  /* 0x0000000115197824 */ /* 0x100fe200028e0607 */
[----:B------:R-:W-:Y:S01]  /*8990*/  ISETP.GT.AND P5, PT, R3, RZ, P0 ;  /* 0x000000ff0300720c */ /* 0x000fe200007a4270 */
[----:B------:R-:W-:Y:S01]  /*89a0*/  IMAD.X R29, R21, 0x1, R7, P4 ;  /* 0x00000001151d7824 */ /* 0x000fe200020e0607 */
[----:B-1----:R-:W-:-:S05]  /*89b0*/  IADD3 R4, P4, R11, R8, RZ ;  /* 0x000000080b047210 */ /* 0x002fca0007f9e0ff */
[----:B------:R-:W-:-:S04]  /*89c0*/  IMAD.X R5, R21, 0x1, R9, P4 ;  /* 0x0000000115057824 */ /* 0x000fc800020e0609 */
[----:B------:R-:W-:Y:S01]  /*89d0*/  @P2 STG.E.U16 desc[UR36][R24.64], R0 ;  /* 0x0000000018002986 */ /* 0x000fe2000c101524 */
[----:B------:R-:W-:-:S03]  /*89e0*/  ISETP.GT.AND P2, PT, R3, 0x1, P0 ;  /* 0x000000010300780c */ /* 0x000fc60000744270 */
[----:B------:R1:W-:Y:S01]  /*89f0*/  @P3 STG.E.U16 desc[UR36][R28.64], R14 ;  /* 0x0000000e1c003986 */ /* 0x0003e2000c101524 */
[----:B------:R-:W-:-:S03]  /*8a00*/  ISETP.GT.AND P3, PT, R3, 0x8, P1 ;  /* 0x000000080300780c */ /* 0x000fc60000f64270 */
[----:B------:R2:W-:Y:S01]  /*8a10*/  @P5 STG.E.U16 desc[UR36][R4.64], R20 ;  /* 0x0000001404005986 */ /* 0x0005e2000c101524 */
[----:B0-----:R-:W-:-:S05]  /*8a20*/  IADD3 R12, P5, R15, R8, RZ ;  /* 0x000000080f0c7210 */ /* 0x001fca0007fbe0ff */
[----:B------:R-:W-:Y:S01]  /*8a30*/  IMAD.X R13, R21, 0x1, R9, P5 ;  /* 0x00000001150d7824 */ /* 0x000fe200028e0609 */
[----:B------:R-:W-:Y:S02]  /*8a40*/  ISETP.GT.AND P5, PT, R3, 0x9, P1 ;  /* 0x000000090300780c */ /* 0x000fe40000fa4270 */
[-C--:B-1----:R-:W-:Y:S02]  /*8a50*/  IADD3 R14, P4, R57, R6.reuse, RZ ;  /* 0x00000006390e7210 */ /* 0x082fe40007f9e0ff */
[----:B------:R-:W-:Y:S01]  /*8a60*/  @P2 STG.E.U16 desc[UR36][R12.64], R56 ;  /* 0x000000380c002986 */ /* 0x000fe2000c101524 */
[----:B------:R-:W-:Y:S02]  /*8a70*/  ISETP.GT.AND P2, PT, R3, 0x8, P0 ;  /* 0x000000080300780c */ /* 0x000fe40000744270 */
[----:B------:R-:W-:Y:S01]  /*8a80*/  IMAD.X R15, R21, 0x1, R7, P4 ;  /* 0x00000001150f7824 */ /* 0x000fe200020e0607 */
[----:B--2---:R-:W-:-:S04]  /*8a90*/  IADD3 R4, P4, R23, R6, RZ ;  /* 0x0000000617047210 */ /* 0x004fc80007f9e0ff */
[----:B------:R-:W-:Y:S01]  /*8aa0*/  @P3 STG.E.U16 desc[UR36][R14.64], R58 ;  /* 0x0000003a0e003986 */ /* 0x000fe2000c101524 */
[----:B------:R-:W-:Y:S01]  /*8ab0*/  IMAD.X R5, R21, 0x1, R7, P4 ;  /* 0x0000000115057824 */ /* 0x000fe200020e0607 */
[-C--:B------:R-:W-:Y:S02]  /*8ac0*/  IADD3 R26, P4, R23, R8.reuse, RZ ;  /* 0x00000008171a7210 */ /* 0x080fe40007f9e0ff */
[----:B------:R-:W-:Y:S02]  /*8ad0*/  ISETP.GT.AND P3, PT, R3, 0x9, P0 ;  /* 0x000000090300780c */ /* 0x000fe40000764270 */
[----:B------:R0:W-:Y:S01]  /*8ae0*/  @P5 STG.E.U16 desc[UR36][R4.64], R60 ;  /* 0x0000003c04005986 */ /* 0x0001e2000c101524 */
[----:B------:R-:W-:Y:S01]  /*8af0*/  IADD3 R24, P5, R57, R8, RZ ;  /* 0x0000000839187210 */ /* 0x000fe20007fbe0ff */
[----:B------:R-:W-:-:S04]  /*8b00*/  IMAD.X R27, R21, 0x1, R9, P4 ;  /* 0x00000001151b7824 */ /* 0x000fc800020e0609 */
[----:B------:R-:W-:Y:S01]  /*8b10*/  IMAD.X R25, R21, 0x1, R9, P5 ;  /* 0x0000000115197824 */ /* 0x000fe200028e0609 */
[----:B------:R-:W-:-:S04]  /*8b20*/  ISETP.GT.AND P5, PT, R3, 0x10, P1 ;  /* 0x000000100300780c */ /* 0x000fc80000fa4270 */
[----:B------:R-:W-:Y:S01]  /*8b30*/  @P2 STG.E.U16 desc[UR36][R24.64], R30 ;  /* 0x0000001e18002986 */ /* 0x000fe2000c101524 */
[----:B0-----:R-:W-:Y:S02]  /*8b40*/  IADD3 R4, P4, R61, R6, RZ ;  /* 0x000000063d047210 */ /* 0x001fe40007f9e0ff */
[C---:B------:R-:W-:Y:S01]  /*8b50*/  ISETP.GT.AND P2, PT, R3.reuse, 0x11, P1 ;  /* 0x000000110300780c */ /* 0x040fe20000f44270 */
[----:B------:R-:W-:Y:S01]  /*8b60*/  @P3 STG.E.U16 desc[UR36][R26.64], R31 ;  /* 0x0000001f1a003986 */ /* 0x000fe2000c101524 */
[----:B------:R-:W-:Y:S01]  /*8b70*/  ISETP.GT.AND P3, PT, R3, 0x10, P0 ;  /* 0x000000100300780c */ /* 0x000fe20000764270 */
[----:B------:R-:W-:Y:S01]  /*8b80*/  IMAD.X R5, R21, 0x1, R7, P4 ;  /* 0x0000000115057824 */ /* 0x000fe200020e0607 */
[----:B------:R-:W-:-:S04]  /*8b90*/  IADD3 R14, P4, R61, R8, RZ ;  /* 0x000000083d0e7210 */ /* 0x000fc80007f9e0ff */
        /* <DEDUP_REMOVED lines=65> */
[----:B------:R1:W-:Y:S01]  /*8fb0*/  @P2 STG.E.U16 desc[UR36][R24.64], R48 ;  /* 0x0000003018002986 */ /* 0x0003e2000c101524 */
[----:B0-----:R-:W-:Y:S02]  /*8fc0*/  IADD3 R4, P4, R75, R8, RZ ;  /* 0x000000084b047210 */ /* 0x001fe40007f9e0ff */
[-C--:B------:R-:W-:Y:S01]  /*8fd0*/  IADD3 R14, P2, R79, R6.reuse, RZ ;  /* 0x000000064f0e7210 */ /* 0x080fe20007f5e0ff */
[----:B------:R1:W-:Y:S01]  /*8fe0*/  @P3 STG.E.U16 desc[UR36][R26.64], R49 ;  /* 0x000000311a003986 */ /* 0x0003e2000c101524 */
[----:B------:R-:W-:Y:S01]  /*8ff0*/  IADD3 R6, P3, R81, R6, RZ ;  /* 0x0000000651067210 */ /* 0x000fe20007f7e0ff */
[----:B------:R-:W-:Y:S01]  /*9000*/  IMAD.X R5, R21, 0x1, R9, P4 ;  /* 0x0000000115057824 */ /* 0x000fe200020e0609 */
[----:B------:R-:W-:Y:S01]  /*9010*/  ISETP.GT.AND P4, PT, R3, 0x31, P0 ;  /* 0x000000310300780c */ /* 0x000fe20000784270 */
[C-C-:B------:R-:W-:Y:S02]  /*9020*/  IMAD.X R15, R21.reuse, 0x1, R7.reuse, P2 ;  /* 0x00000001150f7824 */ /* 0x140fe400010e0607 */
[----:B------:R-:W-:Y:S01]  /*9030*/  IMAD.X R7, R21, 0x1, R7, P3 ;  /* 0x0000000115077824 */ /* 0x000fe200018e0607 */
[----:B------:R1:W-:Y:S01]  /*9040*/  @P5 STG.E.U16 desc[UR36][R4.64], R50 ;  /* 0x0000003204005986 */ /* 0x0003e2000c101524 */
[----:B------:R-:W-:-:S02]  /*9050*/  IADD3 R12, P5, R77, R8, RZ ;  /* 0x000000084d0c7210 */ /* 0x000fc40007fbe0ff */
[C---:B------:R-:W-:Y:S02]  /*9060*/  ISETP.GT.AND P3, PT, R3.reuse, 0x38, P1 ;  /* 0x000000380300780c */ /* 0x040fe40000f64270 */
[----:B------:R-:W-:Y:S01]  /*9070*/  ISETP.GT.AND P1, PT, R3, 0x39, P1 ;  /* 0x000000390300780c */ /* 0x000fe20000f24270 */
[--C-:B------:R-:W-:Y:S01]  /*9080*/  IMAD.X R13, R21, 0x1, R9.reuse, P5 ;  /* 0x00000001150d7824 */ /* 0x100fe200028e0609 */
[-C--:B------:R-:W-:Y:S02]  /*9090*/  IADD3 R28, P5, R79, R8.reuse, RZ ;  /* 0x000000084f1c7210 */ /* 0x080fe40007fbe0ff */
[----:B------:R-:W-:Y:S02]  /*90a0*/  IADD3 R8, P2, R81, R8, RZ ;  /* 0x0000000851087210 */ /* 0x000fe40007f5e0ff */
[----:B------:R1:W-:Y:S01]  /*90b0*/  @P4 STG.E.U16 desc[UR36][R12.64], R51 ;  /* 0x000000330c004986 */ /* 0x0003e2000c101524 */
[--C-:B------:R-:W-:Y:S01]  /*90c0*/  IMAD.X R29, R21, 0x1, R9.reuse, P5 ;  /* 0x00000001151d7824 */ /* 0x100fe200028e0609 */
[----:B------:R-:W-:Y:S01]  /*90d0*/  ISETP.GT.AND P5, PT, R3, 0x38, P0 ;  /* 0x000000380300780c */ /* 0x000fe200007a4270 */
[----:B------:R-:W-:Y:S01]  /*90e0*/  IMAD.X R9, R21, 0x1, R9, P2 ;  /* 0x0000000115097824 */ /* 0x000fe200010e0609 */
[----:B------:R-:W-:Y:S01]  /*90f0*/  ISETP.GT.AND P0, PT, R3, 0x39, P0 ;  /* 0x000000390300780c */ /* 0x000fe20000704270 */
[----:B------:R1:W-:Y:S04]  /*9100*/  @P3 STG.E.U16 desc[UR36][R14.64], R52 ;  /* 0x000000340e003986 */ /* 0x0003e8000c101524 */
[----:B------:R1:W-:Y:S06]  /*9110*/  @P1 STG.E.U16 desc[UR36][R6.64], R53 ;  /* 0x0000003506001986 */ /* 0x0003ec000c101524 */
[----:B------:R1:W-:Y:S04]  /*9120*/  @P5 STG.E.U16 desc[UR36][R28.64], R54 ;  /* 0x000000361c005986 */ /* 0x0003e8000c101524 */
[----:B------:R1:W-:Y:S02]  /*9130*/  @P0 STG.E.U16 desc[UR36][R8.64], R55 ;  /* 0x0000003708000986 */ /* 0x0003e4000c101524 */
.L_x_187:
[----:B------:R-:W-:Y:S05]  /*9140*/  BSYNC B0 ;  /* 0x0000000000007941 */ /* 0x000fea0003800000 */
.L_x_29:
[----:B------:R-:W-:Y:S01]  /*9150*/  ULDC UR4, c[0x0][0xc] ;  /* 0x0000030000047ab9 */ /* 0x000fe20000000800 */
[----:B------:R-:W-:Y:S01]  /*9160*/  ULDC UR5, c[0x0][0x10] ;  /* 0x0000040000057ab9 */ /* 0x000fe20000000800 */
[----:B------:R-:W4:Y:S01]  /*9170*/  LDC R3, c[0x0][0x14] ;  /* 0x00000500ff037b82 */ /* 0x000f220000000800 */
[----:B------:R-:W-:Y:S01]  /*9180*/  UIMAD.WIDE.U32 UR4, UR4, UR5, URZ ;  /* 0x00000005040472a5 */ /* 0x000fe2000f8e003f */
[----:B0-----:R-:W-:Y:S01]  /*9190*/  PRMT R0, RZ, 0x7610, R0 ;  /* 0x00007610ff007816 */ /* 0x001fe20000000000 */
[----:B------:R-:W-:Y:S02]  /*91a0*/  IMAD.MOV.U32 R123, RZ, RZ, -0x1 ;  /* 0xffffffffff7b7424 */ /* 0x000fe400078e00ff */
[----:B------:R-:W-:Y:S02]  /*91b0*/  IMAD.MOV.U32 R23, RZ, RZ, -0x1 ;  /* 0xffffffffff177424 */ /* 0x000fe400078e00ff */
[----:B----4-:R-:W-:-:S04]  /*91c0*/  IMAD.WIDE.U32 R16, R3, UR4, R16 ;  /* 0x0000000403107c25 */ /* 0x010fc8000f8e0010 */
[----:B------:R-:W-:Y:S01]  /*91d0*/  IMAD R3, R3, UR5, RZ ;  /* 0x0000000503037c24 */ /* 0x000fe2000f8e02ff */
[----:B------:R-:W-:Y:S02]  /*91e0*/  ULDC.64 UR4, c[0x0][0x650] ;  /* 0x0001940000047ab9 */ /* 0x000fe40000000a00 */
[----:B------:R-:W-:Y:S01]  /*91f0*/  ISETP.GE.U32.AND P0, PT, R16, UR4, PT ;  /* 0x0000000410007c0c */ /* 0x000fe2000bf06070 */
[----:B------:R-:W-:-:S05]  /*9200*/  IMAD.IADD R17, R17, 0x1, R3 ;  /* 0x0000000111117824 */ /* 0x000fca00078e0203 */
[----:B------:R-:W-:-:S13]  /*9210*/  ISETP.GE.U32.AND.EX P0, PT, R17, UR5, PT, P0 ;  /* 0x0000000511007c0c */ /* 0x000fda000bf06100 */
[----:B------:R-:W-:Y:S05]  /*9220*/  @P0 BRA `(.L_x_188) ;  /* 0x0000000400640947 */ /* 0x000fea0003800000 */
[----:B-1----:R-:W0:Y:S01]  /*9230*/  S2R R12, SR_CTAID.X ;  /* 0x00000000000c7919 */ /* 0x002e220000002500 */
[----:B------:R-:W1:Y:S01]  /*9240*/  LDC.64 R10, c[0x0][0x628] ;  /* 0x00018a00ff0a7b82 */ /* 0x000e620000000a00 */
[----:B------:R-:W-:Y:S01]  /*9250*/  ULDC UR4, c[0x0][0x150] ;  /* 0x0000540000047ab9 */ /* 0x000fe20000000800 */
[----:B--2---:R-:W-:Y:S01]  /*9260*/  IMAD.MOV.U32 R8, RZ, RZ, R16 ;  /* 0x000000ffff087224 */ /* 0x004fe200078e0010 */
[----:B------:R-:W2:Y:S01]  /*9270*/  S2R R24, SR_CTAID.Y ;  /* 0x0000000000187919 */ /* 0x000ea20000002600 */
[----:B------:R-:W-:-:S04]  /*9280*/  IMAD.MOV.U32 R9, RZ, RZ, R17 ;  /* 0x000000ffff097224 */ /* 0x000fc800078e0011 */
[----:B------:R-:W4:Y:S08]  /*9290*/  LDC R21, c[0x0][0x144] ;  /* 0x00005100ff157b82 */ /* 0x000f300000000800 */
[----:B------:R-:W2:Y:S08]  /*92a0*/  LDC R0, c[0x0][0x630] ;  /* 0x00018c00ff007b82 */ /* 0x000eb00000000800 */
[----:B------:R-:W2:Y:S01]  /*92b0*/  LDC.64 R14, c[0x0][0x620] ;  /* 0x00018800ff0e7b82 */ /* 0x000ea20000000a00 */
[----:B-1----:R-:W-:-:S04]  /*92c0*/  ISETP.NE.U32.AND P0, PT, R10, RZ, PT ;  /* 0x000000ff0a00720c */ /* 0x002fc80003f05070 */
[----:B------:R-:W-:Y:S02]  /*92d0*/  ISETP.NE.AND.EX P0, PT, R11, RZ, PT, P0 ;  /* 0x000000ff0b00720c */ /* 0x000fe40003f05300 */
[----:B0-----:R-:W-:-:S05]  /*92e0*/  I2FP.F32.U32 R3, R12 ;  /* 0x0000000c00037245 */ /* 0x001fca0000201000 */
[----:B------:R-:W-:-:S04]  /*92f0*/  FMUL R3, R3, UR4 ;  /* 0x0000000403037c20 */ /* 0x000fc80008400000 */
[----:B------:R0:W1:Y:S02]  /*9300*/  F2I.U32.TRUNC.NTZ R20, R3 ;  /* 0x0000000300147305 */ /* 0x000064000020f000 */
[----:B----4-:R-:W-:Y:S05]  /*9310*/  @!P0 BRA `(.L_x_189) ;  /* 0x0000000000288947 */ /* 0x010fea0003800000 */
[----:B0-----:R-:W0:Y:S02]  /*9320*/  LDC R3, c[0x0][0x634] ;  /* 0x00018d00ff037b82 */ /* 0x001e240000000800 */
[----:B0-----:R-:W-:-:S05]  /*9330*/  IADD3 R3, P0, R16, R3, RZ ;  /* 0x0000000310037210 */ /* 0x001fca0007f1e0ff */
[----:B------:R-:W-:-:S04]  /*9340*/  IMAD.X R13, RZ, RZ, R17, P0 ;  /* 0x000000ffff0d7224 */ /* 0x000fc800000e0611 */
[----:B---3--:R-:W-:-:S04]  /*9350*/  IMAD.WIDE.U32 R4, R13, R10, RZ ;  /* 0x0000000a0d047225 */ /* 0x008fc800078e00ff */
[----:B------:R-:W-:-:S04]  /*9360*/  IMAD.WIDE.U32 R6, P0, R3, R11, R4 ;  /* 0x0000000b03067225 */ /* 0x000fc80007800004 */
[----:B------:R-:W-:-:S04]  /*9370*/  IMAD.WIDE.U32 R4, R3, R10, RZ ;  /* 0x0000000a03047225 */ /* 0x000fc800078e00ff */
[----:B------:R-:W-:Y:S01]  /*9380*/  IMAD.X R9, RZ, RZ, RZ, P0 ;  /* 0x000000ffff097224 */ /* 0x000fe200000e06ff */
[----:B------:R-:W-:Y:S01]  /*9390*/  IADD3 RZ, P0, R5, R6, RZ ;  /* 0x0000000605ff7210 */ /* 0x000fe20007f1e0ff */
[----:B------:R-:W-:-:S04]  /*93a0*/  IMAD.MOV.U32 R8, RZ, RZ, R7 ;  /* 0x000000ffff087224 */ /* 0x000fc800078e0007 */
[----:B------:R-:W-:-:S08]  /*93b0*/  IMAD.WIDE.U32.X R8, R13, R11, R8, P0 ;  /* 0x0000000b0d087225 */ /* 0x000fd000000e0408 */
.L_x_189:
[----:B------:R-:W4:Y:S01]  /*93c0*/  LDC.64 R28, c[0x0][0x640] ;  /* 0x00019000ff1c7b82 */ /* 0x000f220000000a00 */
[-CC-:B--2---:R-:W-:Y:S01]  /*93d0*/  SHF.R.U64 R23, R8, R0.reuse, R9.reuse ;  /* 0x0000000008177219 */ /* 0x184fe20000001209 */
[----:B-1----:R-:W-:Y:S01]  /*93e0*/  IMAD.MOV R20, RZ, RZ, -R20 ;  /* 0x000000ffff147224 */ /* 0x002fe200078e0a14 */
[----:B------:R-:W-:Y:S01]  /*93f0*/  SHF.R.U32.HI R0, RZ, R0, R9 ;  /* 0x00000000ff007219 */ /* 0x000fe20000011609 */
[----:B------:R-:W-:Y:S01]  /*9400*/  ULDC UR4, c[0x0][0x154] ;  /* 0x0000550000047ab9 */ /* 0x000fe20000000800 */
[----:B0-----:R-:W-:Y:S01]  /*9410*/  IADD3 R3, P0, RZ, -R23, RZ ;  /* 0x80000017ff037210 */ /* 0x001fe20007f1e0ff */
[----:B------:R-:W-:Y:S02]  /*9420*/  IMAD R21, R21, R20, R12 ;  /* 0x0000001415157224 */ /* 0x000fe400078e020c */
[----:B------:R-:W0:Y:S01]  /*9430*/  LDC R6, c[0x0][0x618] ;  /* 0x00018600ff067b82 */ /* 0x000e220000000800 */
[----:B------:R-:W-:Y:S02]  /*9440*/  IMAD.MOV.U32 R7, RZ, RZ, 0x1 ;  /* 0x00000001ff077424 */ /* 0x000fe400078e00ff */
[----:B---3--:R-:W-:-:S04]  /*9450*/  IMAD.X R5, RZ, RZ, ~R0, P0 ;  /* 0x000000ffff057224 */ /* 0x008fc800000e0e00 */
[-C--:B------:R-:W-:Y:S01]  /*9460*/  IMAD R0, R5, R14.reuse, RZ ;  /* 0x0000000e05007224 */ /* 0x080fe200078e02ff */
[----:B------:R-:W1:Y:S01]  /*9470*/  LDC R8, c[0x0][0x608] ;  /* 0x00018200ff087b82 */ /* 0x000e620000000800 */
[----:B------:R-:W-:-:S04]  /*9480*/  IMAD.WIDE.U32 R4, R3, R14, R16 ;  /* 0x0000000e03047225 */ /* 0x000fc800078e0010 */
[----:B------:R-:W-:Y:S01]  /*9490*/  IMAD R3, R3, R15, R0 ;  /* 0x0000000f03037224 */ /* 0x000fe200078e0200 */
[----:B------:R-:W-:Y:S02]  /*94a0*/  I2FP.F32.U32 R0, R24 ;  /* 0x0000001800007245 */ /* 0x000fe40000201000 */
[----:B------:R-:W2:Y:S01]  /*94b0*/  LDC R26, c[0x0][0x658] ;  /* 0x00019600ff1a7b82 */ /* 0x000ea20000000800 */
[----:B------:R-:W-:Y:S01]  /*94c0*/  IMAD.IADD R3, R5, 0x1, R3 ;  /* 0x0000000105037824 */ /* 0x000fe200078e0203 */
[----:B----4-:R-:W-:Y:S01]  /*94d0*/  ISETP.NE.U32.AND P0, PT, R28, RZ, PT ;  /* 0x000000ff1c00720c */ /* 0x010fe20003f05070 */
[----:B------:R-:W-:Y:S01]  /*94e0*/  FMUL R0, R0, UR4 ;  /* 0x0000000400007c20 */ /* 0x000fe20008400000 */
[----:B------:R-:W-:Y:S02]  /*94f0*/  IMAD.MOV.U32 R5, RZ, RZ, -0x1 ;  /* 0xffffffffff057424 */ /* 0x000fe400078e00ff */
[----:B------:R-:W-:Y:S01]  /*9500*/  ISETP.NE.AND.EX P0, PT, R29, RZ, PT, P0 ;  /* 0x000000ff1d00720c */ /* 0x000fe20003f05300 */
[----:B------:R3:W4:Y:S01]  /*9510*/  F2I.U32.TRUNC.NTZ R13, R0 ;  /* 0x00000000000d7305 */ /* 0x000722000020f000 */
[----:B------:R-:W3:Y:S01]  /*9520*/  LDC R15, c[0x0][0x148] ;  /* 0x00005200ff0f7b82 */ /* 0x000ee20000000800 */
[----:B0-----:R-:W-:-:S02]  /*9530*/  SHF.R.U64 R12, R4, R6, R3 ;  /* 0x00000006040c7219 */ /* 0x001fc40000001203 */
[----:B------:R-:W-:-:S05]  /*9540*/  SHF.R.U32.HI R3, RZ, R6, R3 ;  /* 0x00000006ff037219 */ /* 0x000fca0000011603 */
[----:B------:R-:W0:Y:S01]  /*9550*/  LDC R20, c[0x0][0x600] ;  /* 0x00018000ff147b82 */ /* 0x000e220000000800 */
[-CC-:B-1----:R-:W-:Y:S02]  /*9560*/  SHF.R.U64 R10, R12, R8.reuse, R3.reuse ;  /* 0x000000080c0a7219 */ /* 0x182fe40000001203 */
[----:B------:R-:W-:-:S05]  /*9570*/  SHF.R.U32.HI R3, RZ, R8, R3 ;  /* 0x00000008ff037219 */ /* 0x000fca0000011603 */
[----:B------:R-:W1:Y:S01]  /*9580*/  LDC R27, c[0x0][0x648] ;  /* 0x00019200ff1b7b82 */ /* 0x000e620000000800 */
[-C--:B--2---:R-:W-:Y:S02]  /*9590*/  SHF.L.U32 R4, R5, R26.reuse, RZ ;  /* 0x0000001a05047219 */ /* 0x084fe400000006ff */
[-CC-:B------:R-:W-:Y:S02]  /*95a0*/  SHF.R.U64 R14, R10, R26.reuse, R3.reuse ;  /* 0x0000001a0a0e7219 */ /* 0x180fe40000001203 */
[----:B------:R-:W-:Y:S02]  /*95b0*/  SHF.R.U32.HI R5, RZ, R26, R3 ;  /* 0x0000001aff057219 */ /* 0x000fe40000011603 */
[----:B------:R-:W-:Y:S01]  /*95c0*/  LOP3.LUT R25, RZ, R4, RZ, 0x33, !PT ;  /* 0x00000004ff197212 */ /* 0x000fe200078e33ff */
[----:B------:R-:W2:Y:S01]  /*95d0*/  LDC R30, c[0x0][0x638] ;  /* 0x00018e00ff1e7b82 */ /* 0x000ea20000000800 */
[----:B------:R-:W-:Y:S01]  /*95e0*/  SHF.L.U32 R26, R7, R26, RZ ;  /* 0x0000001a071a7219 */ /* 0x000fe200000006ff */
[----:B------:R-:W-:-:S06]  /*95f0*/  IMAD.MOV.U32 R4, RZ, RZ, R14 ;  /* 0x000000ffff047224 */ /* 0x000fcc00078e000e */
[----:B------:R-:W0:Y:S01]  /*9600*/  LDC R31, c[0x0][0x610] ;  /* 0x00018400ff1f7b82 */ /* 0x000e220000000800 */
[----:B----4-:R-:W-:Y:S05]  /*9610*/  @!P0 BRA `(.L_x_190) ;  /* 0x0000000000288947 */ /* 0x010fea0003800000 */
[----:B------:R-:W4:Y:S02]  /*9620*/  LDC R3, c[0x0][0x64c] ;  /* 0x00019300ff037b82 */ /* 0x000f240000000800 */
[----:B----4-:R-:W-:-:S05]  /*9630*/  IADD3 R3, P0, R14, R3, RZ ;  /* 0x000000030e037210 */ /* 0x010fca0007f1e0ff */
        /* <DEDUP_REMOVED lines=8> */
.L_x_190:
[----:B------:R-:W-:Y:S01]  /*96c0*/  ISETP.NE.AND P0, PT, R2, 0x1, PT ;  /* 0x000000010200780c */ /* 0x000fe20003f05270 */
[----:B0-----:R-:W-:Y:S01]  /*96d0*/  VIADD R7, R20, 0xffffffff ;  /* 0xffffffff14077836 */ /* 0x001fe20000000000 */
[----:B-1-3--:R-:W-:Y:S01]  /*96e0*/  SHF.R.U64 R0, R4, R27, R5 ;  /* 0x0000001b04007219 */ /* 0x00afe20000001205 */
[----:B------:R-:W-:Y:S01]  /*96f0*/  IMAD.MOV R13, RZ, RZ, -R13 ;  /* 0x000000ffff0d7224 */ /* 0x000fe200078e0a0d */
[----:B------:R-:W-:Y:S01]  /*9700*/  LOP3.LUT R5, R10, R25, RZ, 0xc0, !PT ;  /* 0x000000190a057212 */ /* 0x000fe200078ec0ff */
[----:B------:R-:W-:Y:S02]  /*9710*/  IMAD.MOV.U32 R4, RZ, RZ, 0x1 ;  /* 0x00000001ff047424 */ /* 0x000fe400078e00ff */
[----:B------:R-:W-:Y:S02]  /*9720*/  IMAD.MOV R3, RZ, RZ, -R0 ;  /* 0x000000ffff037224 */ /* 0x000fe400078e0a00 */
[----:B------:R-:W-:Y:S01]  /*9730*/  IMAD R10, R26, R0, R5 ;  /* 0x000000001a0a7224 */ /* 0x000fe200078e0205 */
[----:B------:R-:W-:Y:S01]  /*9740*/  LOP3.LUT R5, R12, R7, RZ, 0xc0, !PT ;  /* 0x000000070c057212 */ /* 0x000fe200078ec0ff */
[----:B--2---:R-:W-:-:S02]  /*9750*/  IMAD R0, R3, R30, R14 ;  /* 0x0000001e03007224 */ /* 0x004fc400078e020e */
[----:B------:R-:W-:Y:S02]  /*9760*/  @P0 IMAD R21, R15, R13, R24 ;  /* 0x0000000d0f150224 */ /* 0x000fe400078e0218 */
[----:B------:R-:W-:Y:S01]  /*9770*/  IMAD R3, R0, R20, R5 ;  /* 0x0000001400037224 */ /* 0x000fe200078e0205 */
[----:B------:R-:W-:Y:S01]  /*9780*/  PRMT R0, R4, 0x7610, R0 ;  /* 0x0000761004007816 */ /* 0x000fe20000000000 */
[----:B------:R-:W-:-:S05]  /*9790*/  IMAD R10, R10, R31, R21 ;  /* 0x0000001f0a0a7224 */ /* 0x000fca00078e0215 */
[----:B------:R-:W-:Y:S02]  /*97a0*/  SEL R123, R3, R10, !P0 ;  /* 0x0000000a037b7207 */ /* 0x000fe40004000000 */
[----:B------:R-:W-:-:S07]  /*97b0*/  SEL R10, R10, R3, !P0 ;  /* 0x000000030a0a7207 */ /* 0x000fce0004000000 */
.L_x_188:
[----:B------:R-:W-:Y:S01]  /*97c0*/  LOP3.LUT P0, RZ, R0, 0xff, RZ, 0xc0, !PT ;  /* 0x000000ff00ff7812 */ /* 0x000fe2000780c0ff */
[----:B------:R-:W-:-:S12]  /*97d0*/  IMAD.MOV.U32 R122, RZ, RZ, R10 ;  /* 0x000000ffff7a7224 */ /* 0x000fd800078e000a */
[----:B------:R-:W-:Y:S05]  /*97e0*/  @P0 BRA `(.L_x_191) ;  /* 0xffffff78003c0947 */ /* 0x000fea000383ffff */
[----:B------:R-:W-:Y:S05]  /*97f0*/  EXIT ;  /* 0x000000000000794d */ /* 0x000fea0003800000 */
.L_x_4:
[----:B0-----:R-:W-:Y:S01]  /*9800*/  ULDC.64 UR4, c[0x0][0x650] ;  /* 0x0001940000047ab9 */ /* 0x001fe20000000a00 */
        /* <DEDUP_REMOVED lines=25> */
.L_x_193:
[--C-:B------:R-:W-:Y:S01]  /*99a0*/  SHF.R.U64 R12, R10, R14, R11.reuse ;  /* 0x0000000e0a0c7219 */ /* 0x100fe2000000120b */
[----:B------:R-:W0:Y:S01]  /*99b0*/  LDC R22, c[0x0][0x618] ;  /* 0x00018600ff167b82 */ /* 0x000e220000000800 */
[----:B------:R-:W-:Y:S01]  /*99c0*/  I2FP.F32.U32 R6, R4 ;  /* 0x0000000400067245 */ /* 0x000fe20000201000 */
[----:B------:R-:W-:Y:S01]  /*99d0*/  ULDC UR4, c[0x0][0x150] ;  /* 0x0000540000047ab9 */ /* 0x000fe20000000800 */
[----:B------:R-:W-:Y:S02]  /*99e0*/  SHF.R.U32.HI R5, RZ, R14, R11 ;  /* 0x0000000eff057219 */ /* 0x000fe4000001160b */
[----:B------:R-:W-:Y:S01]  /*99f0*/  IADD3 R9, P0, RZ, -R12, RZ ;  /* 0x8000000cff097210 */ /* 0x000fe20007f1e0ff */
[----:B------:R-:W-:Y:S01]  /*9a00*/  FMUL R11, R6, UR4 ;  /* 0x00000004060b7c20 */ /* 0x000fe20008400000 */
[----:B------:R-:W-:Y:S01]  /*9a10*/  ULDC UR4, c[0x0][0x154] ;  /* 0x0000550000047ab9 */ /* 0x000fe20000000800 */
[----:B------:R-:W1:Y:S02]  /*9a20*/  LDC.64 R24, c[0x0][0x640] ;  /* 0x00019000ff187b82 */ /* 0x000e640000000a00 */
[----:B------:R-:W-:-:S02]  /*9a30*/  IMAD.X R5, RZ, RZ, ~R5, P0 ;  /* 0x000000ffff057224 */ /* 0x000fc400000e0e05 */
[----:B------:R-:W2:Y:S01]  /*9a40*/  F2I.U32.TRUNC.NTZ R11, R11 ;  /* 0x0000000b000b7305 */ /* 0x000ea2000020f000 */
[----:B------:R-:W-:-:S03]  /*9a50*/  IMAD.WIDE.U32 R6, R9, R20, R16 ;  /* 0x0000001409067225 */ /* 0x000fc600078e0010 */
[----:B------:R-:W3:Y:S01]  /*9a60*/  LDC R13, c[0x0][0x144] ;  /* 0x00005100ff0d7b82 */ /* 0x000ee20000000800 */
[----:B------:R-:W-:-:S04]  /*9a70*/  IMAD R8, R5, R20, RZ ;  /* 0x0000001405087224 */ /* 0x000fc800078e02ff */
[----:B------:R-:W-:Y:S02]  /*9a80*/  IMAD R5, R9, R21, R8 ;  /* 0x0000001509057224 */ /* 0x000fe400078e0208 */
[----:B------:R-:W-:Y:S01]  /*9a90*/  IMAD.MOV.U32 R8, RZ, RZ, -0x1 ;  /* 0xffffffffff087424 */ /* 0x000fe200078e00ff */
[----:B------:R-:W4:Y:S01]  /*9aa0*/  LDC R14, c[0x0][0x608] ;  /* 0x00018200ff0e7b82 */ /* 0x000f220000000800 */
[----:B------:R-:W-:Y:S01]  /*9ab0*/  IMAD.IADD R5, R7, 0x1, R5 ;  /* 0x0000000107057824 */ /* 0x000fe200078e0205 */
[----:B------:R-:W-:-:S04]  /*9ac0*/  I2FP.F32.U32 R7, R3 ;  /* 0x0000000300077245 */ /* 0x000fc80000201000 */
[-C--:B0-----:R-:W-:Y:S01]  /*9ad0*/  SHF.R.U64 R10, R6, R22.reuse, R5 ;  /* 0x00000016060a7219 */ /* 0x081fe20000001205 */
[----:B--2---:R-:W-:Y:S01]  /*9ae0*/  IMAD.MOV R6, RZ, RZ, -R11 ;  /* 0x000000ffff067224 */ /* 0x004fe200078e0a0b */
[----:B------:R-:W0:Y:S01]  /*9af0*/  LDC R9, c[0x0][0x658] ;  /* 0x00019600ff097b82 */ /* 0x000e220000000800 */
[----:B-1----:R-:W-:Y:S01]  /*9b00*/  ISETP.NE.U32.AND P0, PT, R24, RZ, PT ;  /* 0x000000ff1800720c */ /* 0x002fe20003f05070 */
[----:B------:R-:W-:Y:S01]  /*9b10*/  FMUL R7, R7, UR4 ;  /* 0x0000000407077c20 */ /* 0x000fe20008400000 */
[----:B------:R-:W-:Y:S02]  /*9b20*/  SHF.R.U32.HI R5, RZ, R22, R5 ;  /* 0x00000016ff057219 */ /* 0x000fe40000011605 */
[----:B------:R-:W-:-:S03]  /*9b30*/  ISETP.NE.AND.EX P0, PT, R25, RZ, PT, P0 ;  /* 0x000000ff1900720c */ /* 0x000fc60003f05300 */
[----:B------:R-:W1:Y:S01]  /*9b40*/  LDC R20, c[0x0][0x148] ;  /* 0x00005200ff147b82 */ /* 0x000e620000000800 */
[----:B---3--:R-:W-:Y:S02]  /*9b50*/  IMAD R23, R13, R6, R4 ;  /* 0x000000060d177224 */ /* 0x008fe400078e0204 */
[----:B------:R-:W-:-:S05]  /*9b60*/  IMAD.MOV.U32 R6, RZ, RZ, 0x1 ;  /* 0x00000001ff067424 */ /* 0x000fca00078e00ff */
[----:B------:R-:W2:Y:S01]  /*9b70*/  LDC R21, c[0x0][0x600] ;  /* 0x00018000ff157b82 */ /* 0x000ea20000000800 */
[-CC-:B----4-:R-:W-:Y:S02]  /*9b80*/  SHF.R.U64 R13, R10, R14.reuse, R5.reuse ;  /* 0x0000000e0a0d7219 */ /* 0x190fe40000001205 */
[----:B------:R-:W-:Y:S02]  /*9b90*/  SHF.R.U32.HI R4, RZ, R14, R5 ;  /* 0x0000000eff047219 */ /* 0x000fe40000011605 */
[----:B------:R3:W4:Y:S03]  /*9ba0*/  F2I.U32.TRUNC.NTZ R14, R7 ;  /* 0x00000007000e7305 */ /* 0x000726000020f000 */
[----:B------:R-:W1:Y:S01]  /*9bb0*/  LDC R26, c[0x0][0x648] ;  /* 0x00019200ff1a7b82 */ /* 0x000e620000000800 */
[-C--:B0-----:R-:W-:Y:S02]  /*9bc0*/  SHF.R.U64 R15, R13, R9.reuse, R4 ;  /* 0x000000090d0f7219 */ /* 0x081fe40000001204 */
[----:B------:R-:W-:-:S02]  /*9bd0*/  SHF.L.U32 R8, R8, R9, RZ ;  /* 0x0000000908087219 */ /* 0x000fc400000006ff */
[-C--:B------:R-:W-:Y:S01]  /*9be0*/  SHF.R.U32.HI R5, RZ, R9.reuse, R4 ;  /* 0x00000009ff057219 */ /* 0x080fe20000011604 */
[----:B------:R-:W-:Y:S01]  /*9bf0*/  IMAD.MOV.U32 R4, RZ, RZ, R15 ;  /* 0x000000ffff047224 */ /* 0x000fe200078e000f */
[----:B------:R-:W-:Y:S01]  /*9c00*/  SHF.L.U32 R22, R6, R9, RZ ;  /* 0x0000000906167219 */ /* 0x000fe200000006ff */
[----:B------:R-:W0:Y:S01]  /*9c10*/  LDC R27, c[0x0][0x638] ;  /* 0x00018e00ff1b7b82 */ /* 0x000e220000000800 */
[----:B------:R-:W-:-:S07]  /*9c20*/  LOP3.LUT R28, RZ, R8, RZ, 0x33, !PT ;  /* 0x00000008ff1c7212 */ /* 0x000fce00078e33ff */
        /* <DEDUP_REMOVED lines=12> */
.L_x_194:
[----:B------:R-:W-:Y:S01]  /*9cf0*/  ISETP.NE.AND P0, PT, R2, 0x1, PT ;  /* 0x000000010200780c */ /* 0x000fe20003f05270 */
[----:B--2---:R-:W-:Y:S01]  /*9d00*/  VIADD R7, R21, 0xffffffff ;  /* 0xffffffff15077836 */ /* 0x004fe20000000000 */
[----:B-1----:R-:W-:Y:S01]  /*9d10*/  SHF.R.U64 R5, R4, R26, R5 ;  /* 0x0000001a04057219 */ /* 0x002fe20000001205 */
[----:B------:R-:W-:Y:S01]  /*9d20*/  IMAD.MOV R14, RZ, RZ, -R14 ;  /* 0x000000ffff0e7224 */ /* 0x000fe200078e0a0e */
[----:B------:R-:W-:Y:S01]  /*9d30*/  LOP3.LUT R4, R13, R28, RZ, 0xc0, !PT ;  /* 0x0000001c0d047212 */ /* 0x000fe200078ec0ff */
[----:B------:R-:W-:Y:S01]  /*9d40*/  IMAD.MOV.U32 R8, RZ, RZ, R12 ;  /* 0x000000ffff087224 */ /* 0x000fe200078e000c */
[----:B------:R-:W-:Y:S01]  /*9d50*/  LOP3.LUT R10, R10, R7, RZ, 0xc0, !PT ;  /* 0x000000070a0a7212 */ /* 0x000fe200078ec0ff */
[----:B------:R-:W-:Y:S02]  /*9d60*/  IMAD.MOV R6, RZ, RZ, -R5 ;  /* 0x000000ffff067224 */ /* 0x000fe400078e0a05 */
[----:B------:R-:W-:-:S04]  /*9d70*/  IMAD R4, R22, R5, R4 ;  /* 0x0000000516047224 */ /* 0x000fc800078e0204 */
[----:B------:R-:W-:Y:S02]  /*9d80*/  @P0 IMAD R23, R20, R14, R3 ;  /* 0x0000000e14170224 */ /* 0x000fe400078e0203 */
[----:B0-----:R-:W-:Y:S02]  /*9d90*/  IMAD R3, R6, R27, R15 ;  /* 0x0000001b06037224 */ /* 0x001fe400078e020f */
[----:B------:R-:W-:Y:S02]  /*9da0*/  IMAD R7, R4, R29, R23 ;  /* 0x0000001d04077224 */ /* 0x000fe400078e0217 */
[----:B------:R-:W-:Y:S02]  /*9db0*/  IMAD R4, R3, R21, R10 ;  /* 0x0000001503047224 */ /* 0x000fe400078e020a */
[----:B------:R-:W-:-:S03]  /*9dc0*/  IMAD.MOV.U32 R6, RZ, RZ, 0x1 ;  /* 0x00000001ff067424 */ /* 0x000fc600078e00ff */
[----:B------:R-:W-:Y:S02]  /*9dd0*/  SEL R9, R4, R7, !P0 ;  /* 0x0000000704097207 */ /* 0x000fe40004000000 */
[----:B------:R-:W-:-:S07]  /*9de0*/  SEL R7, R7, R4, !P0 ;  /* 0x0000000407077207 */ /* 0x000fce0004000000 */
.L_x_192:
[----:B------:R-:W-:-:S08]  /*9df0*/  NOP ;  /* 0x0000000000007918 */ /* 0x000fd00000000000 */
[----:B------:R-:W0:-:S00]  /*9e00*/  USETMAXREG.DEALLOC.CTAPOOL 0x28 ;  /* 0x00000028000079c8 */ /* 0x000e0000080e0500 */
[----:B0-----:R-:W-:-:S13]  /*9e10*/  ISETP.NE.AND P0, PT, R0, RZ, PT ;  /* 0x000000ff0000720c */ /* 0x001fda0003f05270 */
[----:B------:R-:W-:Y:S05]  /*9e20*/  @P0 EXIT ;  /* 0x000000000000094d */ /* 0x000fea0003800000 */
[----:B------:R-:W-:Y:S01]  /*9e30*/  LOP3.LUT P0, RZ, R6, 0xff, RZ, 0xc0, !PT ;  /* 0x000000ff06ff7812 */ /* 0x000fe2000780c0ff */
[----:B------:R-:W-:Y:S02]  /*9e40*/  IMAD.MOV.U32 R3, RZ, RZ, 0x1 ;  /* 0x00000001ff037424 */ /* 0x000fe400078e00ff */
[----:B------:R-:W-:-:S10]  /*9e50*/  IMAD.MOV.U32 R0, RZ, RZ, RZ ;  /* 0x000000ffff007224 */ /* 0x000fd400078e00ff */
[----:B------:R-:W-:Y:S05]  /*9e60*/  @!P0 BRA `(.L_x_195) ;  /* 0x0000000c00348947 */ /* 0x000fea0003800000 */
[----:B------:R-:W0:Y:S01]  /*9e70*/  LDC R0, c[0x0][0x28c] ;  /* 0x0000a300ff007b82 */ /* 0x000e220000000800 */
[----:B------:R-:W-:Y:S01]  /*9e80*/  ULDC UR5, c[0x0][0x600] ;  /* 0x0001800000057ab9 */ /* 0x000fe20000000800 */
[----:B------:R-:W-:Y:S01]  /*9e90*/  ULDC UR4, c[0x0][0xc] ;  /* 0x0000030000047ab9 */ /* 0x000fe20000000800 */
[----:B------:R-:W-:Y:S01]  /*9ea0*/  UIADD3 UR16, UR5, -0x1, URZ ;  /* 0xffffffff05107890 */ /* 0x000fe2000fffe03f */
[C---:B------:R-:W-:Y:S01]  /*9eb0*/  LOP3.LUT P2, RZ, R18.reuse, 0x7f, RZ, 0xc0, !PT ;  /* 0x0000007f12ff7812 */ /* 0x040fe2000784c0ff */
[----:B------:R-:W-:Y:S01]  /*9ec0*/  ULDC UR6, c[0x0][0x658] ;  /* 0x0001960000067ab9 */ /* 0x000fe20000000800 */
[----:B------:R-:W-:Y:S01]  /*9ed0*/  ULDC UR5, c[0x0][0x10] ;  /* 0x0000040000057ab9 */ /* 0x000fe20000000800 */
[----:B------:R-:W-:Y:S01]  /*9ee0*/  UMOV UR7, 0xffffffff ;  /* 0xffffffff00077882 */ /* 0x000fe20000000000 */
[----:B------:R-:W-:Y:S01]  /*9ef0*/  UMOV UR8, 0x1 ;  /* 0x0000000100087882 */ /* 0x000fe20000000000 */
[----:B------:R-:W-:Y:S01]  /*9f00*/  UIMAD.WIDE.U32 UR4, UR4, UR5, URZ ;  /* 0x00000005040472a5 */ /* 0x000fe2000f8e003f */
[----:B------:R-:W-:Y:S01]  /*9f10*/  LOP3.LUT P0, RZ, R18, 0x1f, RZ, 0xc0, !PT ;  /* 0x0000001f12ff7812 */ /* 0x000fe2000780c0ff */
[----:B------:R-:W-:Y:S01]  /*9f20*/  USHF.L.U32 UR7, UR7, UR6, URZ ;  /* 0x0000000607077299 */ /* 0x000fe2000800063f */
[----:B------:R-:W-:Y:S01]  /*9f30*/  BSSY B0, `(.L_x_195) ;  /* 0x00000c0000007945 */ /* 0x000fe20003800000 */
[----:B------:R-:W-:Y:S01]  /*9f40*/  USHF.L.U32 UR18, UR8, UR6, URZ ;  /* 0x0000000608127299 */ /* 0x000fe2000800063f */
[----:B------:R-:W-:Y:S01]  /*9f50*/  IMAD.MOV.U32 R11, RZ, RZ, 0x1 ;  /* 0x00000001ff0b7424 */ /* 0x000fe200078e00ff */
[----:B------:R-:W-:Y:S01]  /*9f60*/  LOP3.LUT R18, R19, 0x2, RZ, 0xfc, !PT ;  /* 0x0000000213127812 */ /* 0x000fe200078efcff */
[----:B------:R-:W-:Y:S01]  /*9f70*/  ULDC UR6, c[0x0][0x14] ;  /* 0x0000050000067ab9 */ /* 0x000fe20000000800 */
[----:B------:R-:W-:Y:S01]  /*9f80*/  PLOP3.LUT P0, PT, P0, P2, PT, 0x8a, 0x0 ;  /* 0x000000000000781c */ /* 0x000fe20000705172 */
[----:B------:R-:W-:-:S02]  /*9f90*/  UIMAD.WIDE.U32 UR20, UR4, UR6, URZ ;  /* 0x00000006041472a5 */ /* 0x000fc4000f8e003f */
[----:B------:R-:W-:Y:S02]  /*9fa0*/  UIMAD UR13, UR5, UR6, URZ ;  /* 0x00000006050d72a4 */ /* 0x000fe4000f8e023f */
[----:B------:R-:W-:Y:S01]  /*9fb0*/  ULOP3.LUT UR17, URZ, UR7, URZ, 0x33, !UPT ;  /* 0x000000073f117292 */ /* 0x000fe2000f8e333f */
[----:B0-----:R-:W-:Y:S01]  /*9fc0*/  VIADD R0, R0, 0xf ;  /* 0x0000000f00007836 */ /* 0x001fe20000000000 */
[----:B------:R-:W-:Y:S01]  /*9fd0*/  UIADD3 UR13, UR21, UR13, URZ ;  /* 0x0000000d150d7290 */ /* 0x000fe2000fffe03f */
[----:B------:R-:W-:-:S03]  /*9fe0*/  ULDC.64 UR22, c[0x0][0x198] ;  /* 0x0000660000167ab9 */ /* 0x000fc60000000a00 */
[----:B------:R-:W-:-:S04]  /*9ff0*/  SHF.R.S32.HI R3, RZ, 0x1f, R0 ;  /* 0x0000001fff037819 */ /* 0x000fc80000011400 */
[----:B------:R-:W-:Y:S01]  /*a000*/  LEA.HI R3, R3, R0, RZ, 0x4 ;  /* 0x0000000003037211 */ /* 0x000fe200078f20ff */
[----:B------:R-:W-:-:S03]  /*a010*/  IMAD.MOV.U32 R0, RZ, RZ, RZ ;  /* 0x000000ffff007224 */ /* 0x000fc600078e00ff */
[----:B------:R-:W-:Y:S01]  /*a020*/  SHF.R.S32.HI R13, RZ, 0x4, R3 ;  /* 0x00000004ff0d7819 */ /* 0x000fe20000011403 */
[----:B------:R-:W-:-:S04]  /*a030*/  IMAD.MOV.U32 R3, RZ, RZ, 0x1 ;  /* 0x00000001ff037424 */ /* 0x000fc800078e00ff */
[----:B------:R-:W-:-:S07]  /*a040*/  VIADD R10, R13, 0x1 ;  /* 0x000000010d0a7836 */ /* 0x000fce0000000000 */
.L_x_207:
[----:B------:R-:W-:-:S03]  /*a050*/  UMOV UR4, 0xffffffff ;  /* 0xffffffff00047882 */ /* 0x000fc60000000000 */
[----:B------:R-:W-:Y:S05]  /*a060*/  BRA.DIV UR4, `(.L_x_196) ;  /* 0x0000001604507947 */ /* 0x000fea000b800000 */
[----:B------:R-:W-:-:S13]  /*a070*/  ELECT P6, URZ, PT ;  /* 0x00000000003f782f */ /* 0x000fda00038c0000 */
.L_x_230:
[----:B------:R-:W0:Y:S01]  /*a080*/  LDC R4, c[0x0][0x28c] ;  /* 0x0000a300ff047b82 */ /* 0x000e220000000800 */
[----:B------:R-:W-:Y:S01]  /*a090*/  BSSY B1, `(.L_x_197) ;  /* 0x0000037000017945 */ /* 0x000fe20003800000 */
[----:B0-----:R-:W-:-:S13]  /*a0a0*/  ISETP.LT.OR P6, PT, R4, 0x1, !P6 ;  /* 0x000000010400780c */ /* 0x001fda00077c1670 */
[----:B------:R-:W-:Y:S05]  /*a0b0*/  @P6 BRA `(.L_x_198) ;  /* 0x0000000000d06947 */ /* 0x000fea0003800000 */
[----:B------:R-:W-:Y:S02]  /*a0c0*/  IMAD.SHL.U32 R14, R9, 0x40, RZ ;  /* 0x00000040090e7824 */ /* 0x000fe400078e00ff */
[----:B------:R-:W-:Y:S02]  /*a0d0*/  IMAD R15, R7, 0x180, RZ ;  /* 0x00000180070f7824 */ /* 0x000fe400078e02ff */
[----:B------:R-:W-:Y:S02]  /*a0e0*/  IMAD.MOV.U32 R20, RZ, RZ, RZ ;  /* 0x000000ffff147224 */ /* 0x000fe400078e00ff */
[----:B------:R-:W-:Y:S02]  /*a0f0*/  IMAD.MOV.U32 R4, RZ, RZ, R10 ;  /* 0x000000ffff047224 */ /* 0x000fe400078e000a */
[----:B------:R-:W-:Y:S02]  /*a100*/  IMAD.MOV.U32 R5, RZ, RZ, R3 ;  /* 0x000000ffff057224 */ /* 0x000fe400078e0003 */
[----:B------:R-:W-:-:S07]  /*a110*/  IMAD.MOV.U32 R6, RZ, RZ, R0 ;  /* 0x000000ffff067224 */ /* 0x000fce00078e0000 */
.L_x_202:
[----:B------:R-:W0:Y:S01]  /*a120*/  S2R R12, SR_CgaCtaId ;  /* 0x00000000000c7919 */ /* 0x000e220000008800 */
[----:B------:R-:W-:Y:S01]  /*a130*/  MOV R7, 0x400 ;  /* 0x0000040000077802 */ /* 0x000fe20000000f00 */
[----:B------:R-:W1:Y:S03]  /*a140*/  @!P2 LDC R9, c[0x0][0x500] ;  /* 0x00014000ff09ab82 */ /* 0x000e660000000800 */
[----:B0-----:R-:W-:Y:S02]  /*a150*/  LEA R21, R12, R7, 0x18 ;  /* 0x000000070c157211 */ /* 0x001fe400078ec0ff */
[----:B------:R-:W-:-:S03]  /*a160*/  SHF.L.U32 R7, R5, 0x1f, RZ ;  /* 0x0000001f05077819 */ /* 0x000fc600000006ff */
[----:B------:R-:W-:-:S04]  /*a170*/  IMAD R12, R6, 0x8, R21 ;  /* 0x00000008060c7824 */ /* 0x000fc800078e0215 */
[----:B------:R-:W0:Y:S02]  /*a180*/  SYNCS.PHASECHK.TRANS64.TRYWAIT P1, [R12+URZ+0x80], R7 ;  /* 0x000080070c0075a7 */ /* 0x000e24000802017f */
[----:B01----:R-:W-:Y:S05]  /*a190*/  @!P1 BRA `(.L_x_199) ;  /* 0x0000001400249947 */ /* 0x003fea0003800000 */
.L_x_231:
[----:B0-----:R-:W-:Y:S01]  /*a1a0*/  PRMT R7, R18, 0x9910, RZ ;  /* 0x0000991012077816 */ /* 0x001fe200000000ff */
[----:B------:R0:W-:Y:S03]  /*a1b0*/  @!P2 SYNCS.ARRIVE.TRANS64 RZ, [R12+URZ], R9 ;  /* 0x000000090cffa9a7 */ /* 0x0001e6000800003f */
[----:B------:R-:W-:-:S13]  /*a1c0*/  ISETP.NE.AND P1, PT, R7, 0x2, PT ;  /* 0x000000020700780c */ /* 0x000fda0003f25270 */
[----:B0-----:R-:W-:Y:S05]  /*a1d0*/  @P1 BRA `(.L_x_200) ;  /* 0x0000000000041947 */ /* 0x001fea0003800000 */
[----:B------:R-:W-:Y:S01]  /*a1e0*/  BPT.TRAP 0x1 ;  /* 0x000000040000795c */ /* 0x000fe20000300000 */
.L_x_200:
[----:B------:R-:W-:Y:S05]  /*a1f0*/  @P0 BRA `(.L_x_201) ;  /* 0x0000000000040947 */ /* 0x000fea0003800000 */
[----:B------:R-:W-:Y:S01]  /*a200*/  BPT.TRAP 0x1 ;  /* 0x000000040000795c */ /* 0x000fe20000300000 */
.L_x_201:
[--C-:B------:R-:W-:Y:S01]  /*a210*/  IMAD R7, R6, 0x3000, R21.reuse ;  /* 0x0000300006077824 */ /* 0x100fe200078e0215 */
[----:B------:R-:W-:Y:S01]  /*a220*/  R2UR UR9, R12 ;  /* 0x000000000c0972ca */ /* 0x000fe200000e0000 */
[----:B------:R-:W-:Y:S01]  /*a230*/  IMAD R21, R6, 0x800, R21 ;  /* 0x0000080006157824 */ /* 0x000fe200078e0215 */
[----:B------:R-:W-:Y:S01]  /*a240*/  UIADD3 UR4, UP0, UR22, 0xf0, URZ ;  /* 0x000000f016047890 */ /* 0x000fe2000ff1e03f */
[----:B------:R-:W-:Y:S01]  /*a250*/  VIADD R4, R4, 0xffffffff ;  /* 0xffffffff04047836 */ /* 0x000fe20000000000 */
[----:B------:R-:W-:Y:S01]  /*a260*/  R2UR UR5, R7 ;  /* 0x00000000070572ca */ /* 0x000fe200000e0000 */
[----:B------:R-:W-:Y:S01]  /*a270*/  UIADD3 UR24, UP1, UR22, 0x1f0, URZ ;  /* 0x000001f016187890 */ /* 0x000fe2000ff3e03f */
[----:B------:R-:W-:Y:S01]  /*a280*/  R2UR UR8, R21 ;  /* 0x00000000150872ca */ /* 0x000fe200000e0000 */
[----:B------:R-:W-:Y:S01]  /*a290*/  VIADD R6, R6, 0x1 ;  /* 0x0000000106067836 */ /* 0x000fe20000000000 */
[----:B------:R-:W-:Y:S01]  /*a2a0*/  R2UR UR11, R15 ;  /* 0x000000000f0b72ca */ /* 0x000fe200000e0000 */
[----:B------:R-:W-:Y:S01]  /*a2b0*/  UIADD3.X UR25, URZ, UR23, URZ, UP1, !UPT ;  /* 0x000000173f197290 */ /* 0x000fe20008ffe43f */
[----:B------:R-:W-:Y:S01]  /*a2c0*/  R2UR UR10, R20 ;  /* 0x00000000140a72ca */ /* 0x000fe200000e0000 */
[----:B------:R-:W-:Y:S01]  /*a2d0*/  UMOV UR6, 0x0 ;  /* 0x0000000000067882 */ /* 0x000fe20000000000 */
[----:B------:R-:W-:Y:S01]  /*a2e0*/  R2UR UR12, R8 ;  /* 0x00000000080c72ca */ /* 0x000fe200000e0000 */
[----:B------:R-:W-:Y:S01]  /*a2f0*/  UMOV UR7, 0x10000000 ;  /* 0x1000000000077882 */ /* 0x000fe20000000000 */
[----:B------:R-:W-:Y:S01]  /*a300*/  R2UR UR19, R14 ;  /* 0x000000000e1372ca */ /* 0x000fe200000e0000 */
[----:B------:R-:W-:Y:S01]  /*a310*/  VIADD R20, R20, 0x10 ;  /* 0x0000001014147836 */ /* 0x000fe20000000000 */
[----:B------:R-:W-:Y:S01]  /*a320*/  ISETP.GT.AND P3, PT, R4, 0x1, PT ;  /* 0x000000010400780c */ /* 0x000fe20003f64270 */
[----:B------:R-:W-:Y:S01]  /*a330*/  UIADD3 UR14, UR5, 0x200, URZ ;  /* 0x00000200050e7890 */ /* 0x000fe2000fffe03f */
[----:B------:R-:W-:Y:S01]  /*a340*/  ISETP.NE.AND P1, PT, R6, 0x10, PT ;  /* 0x000000100600780c */ /* 0x000fe20003f25270 */
[----:B------:R-:W-:-:S02]  /*a350*/  UIADD3.X UR5, URZ, UR23, URZ, UP0, !UPT ;  /* 0x000000173f057290 */ /* 0x000fc400087fe43f */
[----:B------:R-:W-:Y:S01]  /*a360*/  UIADD3 UR15, UR8, 0x30200, URZ ;  /* 0x00030200080f7890 */ /* 0x000fe2000fffe03f */
[----:B------:R-:W-:Y:S02]  /*a370*/  SEL R12, RZ, 0x1, P1 ;  /* 0x00000001ff0c7807 */ /* 0x000fe40000800000 */
[----:B------:R-:W-:Y:S01]  /*a380*/  UMOV UR8, UR14 ;  /* 0x0000000e00087c82 */ /* 0x000fe20008000000 */
[----:B------:R-:W-:Y:S02]  /*a390*/  SEL R6, R6, RZ, P1 ;  /* 0x000000ff06067207 */ /* 0x000fe40000800000 */
[----:B------:R-:W-:Y:S01]  /*a3a0*/  LOP3.LUT R5, R5, R12, RZ, 0x3c, !PT ;  /* 0x0000000c05057212 */ /* 0x000fe200078e3cff */
[----:B------:R0:W-:Y:S02]  /*a3b0*/  UTMALDG.3D [UR8], [UR4], desc[UR6] ;  /* 0x00000608040075b4 */ /* 0x0001e40008011000 */
[----:B0-----:R-:W-:Y:S01]  /*a3c0*/  UMOV UR8, UR15 ;  /* 0x0000000f00087c82 */ /* 0x001fe20008000000 */
[----:B------:R-:W-:-:S02]  /*a3d0*/  UMOV UR11, UR19 ;  /* 0x00000013000b7c82 */ /* 0x000fc40008000000 */
[----:B------:R0:W-:Y:S02]  /*a3e0*/  UTMALDG.3D [UR8], [UR24], desc[UR6] ;  /* 0x00000608180075b4 */ /* 0x0001e40008011000 */
[----:B0-----:R-:W-:Y:S05]  /*a3f0*/  @P3 BRA `(.L_x_202) ;  /* 0xfffffffc00483947 */ /* 0x001fea000383ffff */
.L_x_198:
[----:B------:R-:W-:Y:S05]  /*a400*/  BSYNC B1 ;  /* 0x0000000000017941 */ /* 0x000fea0003800000 */
.L_x_197:
[----:B------:R-:W-:Y:S01]  /*a410*/  LOP3.LUT P3, RZ, R11, 0xff, RZ, 0xc0, !PT ;  /* 0x000000ff0bff7812 */ /* 0x000fe2000786c0ff */
[----:B------:R-:W-:Y:S01]  /*a420*/  IMAD.IADD R0, R13, 0x1, R0 ;  /* 0x000000010d007824 */ /* 0x000fe200078e0200 */
[----:B------:R-:W-:Y:S01]  /*a430*/  IADD3 R16, P4, R16, UR20, RZ ;  /* 0x0000001410107c10 */ /* 0x000fe2000ff9e0ff */
[----:B------:R-:W-:Y:S01]  /*a440*/  ULDC.64 UR4, c[0x0][0x650] ;  /* 0x0001940000047ab9 */ /* 0x000fe20000000a00 */
[----:B------:R-:W-:Y:S01]  /*a450*/  BSSY B1, `(.L_x_203) ;  /* 0x000006b000017945 */ /* 0x000fe20003800000 */
[----:B------:R-:W-:Y:S01]  /*a460*/  IMAD.MOV.U32 R7, RZ, RZ, -0x1 ;  /* 0xffffffffff077424 */ /* 0x000fe200078e00ff */
[----:B------:R-:W-:Y:S01]  /*a470*/  SHF.R.U32.HI R4, RZ, 0x4, R0 ;  /* 0x00000004ff047819 */ /* 0x000fe20000011600 */
[----:B------:R-:W-:Y:S01]  /*a480*/  IMAD.MOV.U32 R9, RZ, RZ, -0x1 ;  /* 0xffffffffff097424 */ /* 0x000fe200078e00ff */
[----:B------:R-:W-:Y:S01]  /*a490*/  ISETP.GT.U32.AND P1, PT, R0, 0xf, PT ;  /* 0x0000000f0000780c */ /* 0x000fe20003f24070 */
[----:B------:R-:W-:Y:S01]  /*a4a0*/  IMAD.MOV.U32 R8, RZ, RZ, -0x1 ;  /* 0xffffffffff087424 */ /* 0x000fe200078e00ff */
[----:B------:R-:W-:-:S02]  /*a4b0*/  LOP3.LUT R4, R4, 0x1, RZ, 0xc0, !PT ;  /* 0x0000000104047812 */ /* 0x000fc400078ec0ff */
[----:B------:R-:W-:Y:S01]  /*a4c0*/  ISETP.LT.U32.AND P1, PT, R13, 0x10, P1 ;  /* 0x000000100d00780c */ /* 0x000fe20000f21070 */
[----:B------:R-:W0:Y:S01]  /*a4d0*/  @P3 S2R R6, SR_CgaCtaId ;  /* 0x0000000000063919 */ /* 0x000e220000008800 */
[----:B------:R-:W-:Y:S02]  /*a4e0*/  @P3 MOV R5, 0x400 ;  /* 0x0000040000053802 */ /* 0x000fe40000000f00 */
[----:B------:R-:W-:Y:S02]  /*a4f0*/  IADD3.X R17, R17, UR13, RZ, P4, !PT ;  /* 0x0000000d11117c10 */ /* 0x000fe4000a7fe4ff */
[----:B------:R-:W-:Y:S02]  /*a500*/  ISETP.GE.U32.AND P4, PT, R16, UR4, PT ;  /* 0x0000000410007c0c */ /* 0x000fe4000bf86070 */
[----:B------:R-:W-:Y:S02]  /*a510*/  LOP3.LUT R0, R0, 0xf, RZ, 0xc0, !PT ;  /* 0x0000000f00007812 */ /* 0x000fe400078ec0ff */
[----:B------:R-:W-:-:S02]  /*a520*/  PRMT R11, RZ, 0x7610, R11 ;  /* 0x00007610ff0b7816 */ /* 0x000fc4000000000b */
[----:B0-----:R-:W-:-:S04]  /*a530*/  @P3 LEA R5, R6, R5, 0x18 ;  /* 0x0000000506053211 */ /* 0x001fc800078ec0ff */
[----:B------:R0:W-:Y:S01]  /*a540*/  @P3 SYNCS.ARRIVE.TRANS64.A1T0 RZ, [R5+URZ+0x118], RZ ;  /* 0x000118ff05ff39a7 */ /* 0x0001e2000810003f */
[----:B------:R-:W-:Y:S02]  /*a550*/  ISETP.NE.U32.AND P3, PT, R4, 0x1, PT ;  /* 0x000000010400780c */ /* 0x000fe40003f65070 */
[----:B------:R-:W-:Y:S02]  /*a560*/  SEL R4, RZ, 0x1, !P1 ;  /* 0x00000001ff047807 */ /* 0x000fe40004800000 */
[----:B------:R-:W-:Y:S02]  /*a570*/  ISETP.GE.U32.AND.EX P1, PT, R17, UR5, PT, P4 ;  /* 0x0000000511007c0c */ /* 0x000fe4000bf26140 */
[----:B------:R-:W-:-:S04]  /*a580*/  ISETP.GT.U32.AND P3, PT, R13, 0xf, !P3 ;  /* 0x0000000f0d00780c */ /* 0x000fc80005f64070 */
[----:B0-----:R-:W-:-:S04]  /*a590*/  SEL R5, RZ, 0x1, !P3 ;  /* 0x00000001ff057807 */ /* 0x001fc80005800000 */
[--C-:B------:R-:W-:Y:S02]  /*a5a0*/  LOP3.LUT R3, R5, R3, R4.reuse, 0x96, !PT ;  /* 0x0000000305037212 */ /* 0x100fe400078e9604 */
[----:B------:R-:W-:Y:S01]  /*a5b0*/  PRMT R4, RZ, 0x7610, R4 ;  /* 0x00007610ff047816 */ /* 0x000fe20000000004 */
[----:B------:R-:W-:Y:S06]  /*a5c0*/  @P1 BRA `(.L_x_204) ;  /* 0x00000004004c1947 */ /* 0x000fec0003800000 */
[----:B------:R-:W-:Y:S01]  /*a5d0*/  ULDC.64 UR4, c[0x0][0x628] ;  /* 0x00018a0000047ab9 */ /* 0x000fe20000000a00 */
[----:B------:R-:W0:Y:S01]  /*a5e0*/  S2R R14, SR_CTAID.X ;  /* 0x00000000000e7919 */ /* 0x000e220000002500 */
[----:B------:R-:W-:Y:S01]  /*a5f0*/  ISETP.NE.U32.AND P1, PT, RZ, UR4, PT ;  /* 0x00000004ff007c0c */ /* 0x000fe2000bf25070 */
[----:B------:R-:W-:Y:S01]  /*a600*/  ULDC UR7, c[0x0][0x630] ;  /* 0x00018c0000077ab9 */ /* 0x000fe20000000800 */
[----:B------:R-:W-:Y:S01]  /*a610*/  IMAD.MOV.U32 R4, RZ, RZ, R16 ;  /* 0x000000ffff047224 */ /* 0x000fe200078e0010 */
[----:B------:R-:W1:Y:S01]  /*a620*/  S2R R12, SR_CTAID.Y ;  /* 0x00000000000c7919 */ /* 0x000e620000002600 */
[----:B------:R-:W-:Y:S01]  /*a630*/  ISETP.NE.AND.EX P1, PT, RZ, UR5, PT, P1 ;  /* 0x00000005ff007c0c */ /* 0x000fe2000bf25310 */
[----:B------:R-:W-:-:S12]  /*a640*/  IMAD.MOV.U32 R5, RZ, RZ, R17 ;  /* 0x000000ffff057224 */ /* 0x000fd800078e0011 */
[----:B------:R-:W-:Y:S05]  /*a650*/  @!P1 BRA `(.L_x_205) ;  /* 0x0000000000289947 */ /* 0x000fea0003800000 */
[----:B------:R-:W-:Y:S02]  /*a660*/  ULDC UR6, c[0x0][0x634] ;  /* 0x00018d0000067ab9 */ /* 0x000fe40000000800 */
[----:B------:R-:W-:-:S05]  /*a670*/  IADD3 R9, P1, R16, UR6, RZ ;  /* 0x0000000610097c10 */ /* 0x000fca000ff3e0ff */
[----:B------:R-:W-:-:S04]  /*a680*/  IMAD.X R15, RZ, RZ, R17, P1 ;  /* 0x000000ffff0f7224 */ /* 0x000fc800008e0611 */
[----:B------:R-:W-:-:S04]  /*a690*/  IMAD.WIDE.U32 R6, R15, UR4, RZ ;  /* 0x000000040f067c25 */ /* 0x000fc8000f8e00ff */
[----:B------:R-:W-:-:S04]  /*a6a0*/  IMAD.WIDE.U32 R6, P1, R9, UR5, R6 ;  /* 0x0000000509067c25 */ /* 0x000fc8000f820006 */
[----:B------:R-:W-:-:S04]  /*a6b0*/  IMAD.WIDE.U32 R8, R9, UR4, RZ ;  /* 0x0000000409087c25 */ /* 0x000fc8000f8e00ff */
[----:B------:R-:W-:Y:S01]  /*a6c0*/  IMAD.X R5, RZ, RZ, RZ, P1 ;  /* 0x000000ffff057224 */ /* 0x000fe200008e06ff */
[----:B------:R-:W-:Y:S01]  /*a6d0*/  IADD3 RZ, P1, R9, R6, RZ ;  /* 0x0000000609ff7210 */ /* 0x000fe20007f3e0ff */
[----:B------:R-:W-:-:S04]  /*a6e0*/  IMAD.MOV.U32 R4, RZ, RZ, R7 ;  /* 0x000000ffff047224 */ /* 0x000fc800078e0007 */
[----:B------:R-:W-:-:S08]  /*a6f0*/  IMAD.WIDE.U32.X R4, R15, UR5, R4, P1 ;  /* 0x000000050f047c25 */ /* 0x000fd000088e0404 */
.L_x_205:
[--C-:B------:R-:W-:Y:S01]  /*a700*/  SHF.R.U64 R8, R4, UR7, R5.reuse ;  /* 0x0000000704087c19 */ /* 0x100fe20008001205 */
[----:B------:R-:W-:Y:S01]  /*a710*/  ULDC.64 UR4, c[0x0][0x620] ;  /* 0x0001880000047ab9 */ /* 0x000fe20000000a00 */
[----:B------:R-:W-:Y:S01]  /*a720*/  SHF.R.U32.HI R4, RZ, UR7, R5 ;  /* 0x00000007ff047c19 */ /* 0x000fe20008011605 */
[----:B------:R-:W2:Y:S01]  /*a730*/  LDC R25, c[0x0][0x144] ;  /* 0x00005100ff197b82 */ /* 0x000ea20000000800 */
[----:B------:R-:W-:Y:S01]  /*a740*/  IADD3 R7, P1, RZ, -R8, RZ ;  /* 0x80000008ff077210 */ /* 0x000fe20007f3e0ff */
[----:B------:R-:W-:Y:S01]  /*a750*/  ULDC.64 UR8, c[0x0][0x640] ;  /* 0x0001900000087ab9 */ /* 0x000fe20000000a00 */
[----:B0-----:R-:W-:Y:S01]  /*a760*/  I2FP.F32.U32 R9, R14 ;  /* 0x0000000e00097245 */ /* 0x001fe20000201000 */
[----:B------:R-:W-:Y:S02]  /*a770*/  ULDC UR6, c[0x0][0x608] ;  /* 0x0001820000067ab9 */ /* 0x000fe40000000800 */
[----:B------:R-:W-:Y:S01]  /*a780*/  IMAD.X R4, RZ, RZ, ~R4, P1 ;  /* 0x000000ffff047224 */ /* 0x000fe200008e0e04 */
[----:B------:R-:W-:Y:S01]  /*a790*/  ISETP.NE.U32.AND P1, PT, RZ, UR8, PT ;  /* 0x00000008ff007c0c */ /* 0x000fe2000bf25070 */
[----:B------:R-:W0:Y:S02]  /*a7a0*/  LDC R21, c[0x0][0x148] ;  /* 0x00005200ff157b82 */ /* 0x000e240000000800 */
[----:B------:R-:W-:Y:S01]  /*a7b0*/  IMAD R6, R4, UR4, RZ ;  /* 0x0000000404067c24 */ /* 0x000fe2000f8e02ff */
[----:B------:R-:W-:Y:S01]  /*a7c0*/  ISETP.NE.AND.EX P1, PT, RZ, UR9, PT, P1 ;  /* 0x00000009ff007c0c */ /* 0x000fe2000bf25310 */
[----:B------:R-:W-:Y:S01]  /*a7d0*/  IMAD.WIDE.U32 R4, R7, UR4, R16 ;  /* 0x0000000407047c25 */ /* 0x000fe2000f8e0010 */
[----:B------:R-:W-:-:S03]  /*a7e0*/  ULDC UR4, c[0x0][0x150] ;  /* 0x0000540000047ab9 */ /* 0x000fc60000000800 */
[----:B------:R-:W-:Y:S02]  /*a7f0*/  IMAD R7, R7, UR5, R6 ;  /* 0x0000000507077c24 */ /* 0x000fe4000f8e0206 */
[----:B------:R-:W-:Y:S01]  /*a800*/  FMUL R6, R9, UR4 ;  /* 0x0000000409067c20 */ /* 0x000fe20008400000 */
[----:B------:R-:W-:Y:S01]  /*a810*/  ULDC UR4, c[0x0][0x618] ;  /* 0x0001860000047ab9 */ /* 0x000fe20000000800 */
[----:B------:R-:W-:Y:S01]  /*a820*/  ULDC UR5, c[0x0][0x154] ;  /* 0x0000550000057ab9 */ /* 0x000fe20000000800 */
[----:B------:R-:W-:-:S03]  /*a830*/  IMAD.IADD R5, R5, 0x1, R7 ;  /* 0x0000000105057824 */ /* 0x000fc600078e0207 */
[----:B------:R-:W3:Y:S02]  /*a840*/  F2I.U32.TRUNC.NTZ R6, R6 ;  /* 0x0000000600067305 */ /* 0x000ee4000020f000 */
[----:B------:R-:W-:Y:S02]  /*a850*/  SHF.R.U64 R9, R4, UR4, R5 ;  /* 0x0000000404097c19 */ /* 0x000fe40008001205 */
[----:B-1----:R-:W-:-:S05]  /*a860*/  I2FP.F32.U32 R4, R12 ;  /* 0x0000000c00047245 */ /* 0x002fca0000201000 */
[----:B------:R-:W-:Y:S01]  /*a870*/  FMUL R22, R4, UR5 ;  /* 0x0000000504167c20 */ /* 0x000fe20008400000 */
[----:B------:R-:W-:Y:S01]  /*a880*/  SHF.R.U32.HI R4, RZ, UR4, R5 ;  /* 0x00000004ff047c19 */ /* 0x000fe20008011605 */
[----:B------:R-:W-:-:S03]  /*a890*/  ULDC UR4, c[0x0][0x658] ;  /* 0x0001960000047ab9 */ /* 0x000fc60000000800 */
[--C-:B------:R-:W-:Y:S01]  /*a8a0*/  SHF.R.U64 R20, R9, UR6, R4.reuse ;  /* 0x0000000609147c19 */ /* 0x100fe20008001204 */
[----:B------:R-:W1:Y:S01]  /*a8b0*/  F2I.U32.TRUNC.NTZ R22, R22 ;  /* 0x0000001600167305 */ /* 0x000e62000020f000 */
[----:B------:R-:W-:Y:S01]  /*a8c0*/  SHF.R.U32.HI R5, RZ, UR6, R4 ;  /* 0x00000006ff057c19 */ /* 0x000fe20008011604 */
[----:B---3--:R-:W-:-:S03]  /*a8d0*/  IMAD.MOV R6, RZ, RZ, -R6 ;  /* 0x000000ffff067224 */ /* 0x008fc600078e0a06 */
[--C-:B------:R-:W-:Y:S01]  /*a8e0*/  SHF.R.U64 R15, R20, UR4, R5.reuse ;  /* 0x00000004140f7c19 */ /* 0x100fe20008001205 */
[----:B--2---:R-:W-:Y:S01]  /*a8f0*/  IMAD R14, R25, R6, R14 ;  /* 0x00000006190e7224 */ /* 0x004fe200078e020e */
[----:B------:R-:W-:-:S03]  /*a900*/  SHF.R.U32.HI R23, RZ, UR4, R5 ;  /* 0x00000004ff177c19 */ /* 0x000fc60008011605 */
[----:B------:R-:W-:Y:S02]  /*a910*/  IMAD.MOV.U32 R4, RZ, RZ, R15 ;  /* 0x000000ffff047224 */ /* 0x000fe400078e000f */
[----:B------:R-:W-:Y:S01]  /*a920*/  IMAD.MOV.U32 R5, RZ, RZ, R23 ;  /* 0x000000ffff057224 */ /* 0x000fe200078e0017 */
[----:B-1----:R-:W-:Y:S06]  /*a930*/  @!P1 BRA `(.L_x_206) ;  /* 0x0000000000289947 */ /* 0x002fec0003800000 */
[----:B------:R-:W-:Y:S02]  /*a940*/  ULDC UR4, c[0x0][0x64c] ;  /* 0x0001930000047ab9 */ /* 0x000fe40000000800 */
[----:B------:R-:W-:-:S05]  /*a950*/  IADD3 R5, P1, R15, UR4, RZ ;  /* 0x000000040f057c10 */ /* 0x000fca000ff3e0ff */
[----:B------:R-:W-:-:S04]  /*a960*/  IMAD.X R23, RZ, RZ, R23, P1 ;  /* 0x000000ffff177224 */ /* 0x000fc800008e0617 */
[----:B------:R-:W-:-:S04]  /*a970*/  IMAD.WIDE.U32 R6, R23, UR8, RZ ;  /* 0x0000000817067c25 */ /* 0x000fc8000f8e00ff */
[----:B------:R-:W-:-:S04]  /*a980*/  IMAD.WIDE.U32 R6, P1, R5, UR9, R6 ;  /* 0x0000000905067c25 */ /* 0x000fc8000f820006 */
[----:B------:R-:W-:-:S04]  /*a990*/  IMAD.WIDE.U32 R4, R5, UR8, RZ ;  /* 0x0000000805047c25 */ /* 0x000fc8000f8e00ff */
[----:B------:R-:W-:Y:S01]  /*a9a0*/  IMAD.MOV.U32 R4, RZ, RZ, R7 ;  /* 0x000000ffff047224 */ /* 0x000fe200078e0007 */
[----:B------:R-:W-:Y:S01]  /*a9b0*/  IADD3 RZ, P3, R5, R6, RZ ;  /* 0x0000000605ff7210 */ /* 0x000fe20007f7e0ff */
[----:B------:R-:W-:-:S04]  /*a9c0*/  IMAD.X R5, RZ, RZ, RZ, P1 ;  /* 0x000000ffff057224 */ /* 0x000fc800008e06ff */
[----:B------:R-:W-:-:S08]  /*a9d0*/  IMAD.WIDE.U32.X R4, R23, UR9, R4, P3 ;  /* 0x0000000917047c25 */ /* 0x000fd000098e0404 */
.L_x_206:
[----:B------:R-:W-:Y:S01]  /*a9e0*/  ISETP.NE.AND P1, PT, R2, 0x1, PT ;  /* 0x000000010200780c */ /* 0x000fe20003f25270 */
[----:B------:R-:W-:Y:S01]  /*a9f0*/  ULDC UR4, c[0x0][0x648] ;  /* 0x0001920000047ab9 */ /* 0x000fe20000000800 */
[----:B------:R-:W-:Y:S01]  /*aa00*/  LOP3.LUT R20, R20, UR17, RZ, 0xc0, !PT ;  /* 0x0000001114147c12 */ /* 0x000fe2000f8ec0ff */
[----:B------:R-:W-:Y:S01]  /*aa10*/  IMAD.MOV R22, RZ, RZ, -R22 ;  /* 0x000000ffff167224 */ /* 0x000fe200078e0a16 */
[----:B------:R-:W-:Y:S01]  /*aa20*/  SHF.R.U64 R5, R4, UR4, R5 ;  /* 0x0000000404057c19 */ /* 0x000fe20008001205 */
[----:B------:R-:W-:Y:S01]  /*aa30*/  ULDC UR4, c[0x0][0x638] ;  /* 0x00018e0000047ab9 */ /* 0x000fe20000000800 */
[----:B------:R-:W-:Y:S01]  /*aa40*/  LOP3.LUT R6, R9, UR16, RZ, 0xc0, !PT ;  /* 0x0000001009067c12 */ /* 0x000fe2000f8ec0ff */
[----:B------:R-:W-:Y:S02]  /*aa50*/  ULDC UR5, c[0x0][0x610] ;  /* 0x0001840000057ab9 */ /* 0x000fe40000000800 */
[----:B------:R-:W-:Y:S02]  /*aa60*/  IMAD.MOV R4, RZ, RZ, -R5 ;  /* 0x000000ffff047224 */ /* 0x000fe400078e0a05 */
[----:B------:R-:W-:-:S02]  /*aa70*/  IMAD R5, R5, UR18, R20 ;  /* 0x0000001205057c24 */ /* 0x000fc4000f8e0214 */
[----:B0-----:R-:W-:Y:S02]  /*aa80*/  @P1 IMAD R14, R21, R22, R12 ;  /* 0x00000016150e1224 */ /* 0x001fe400078e020c */
[----:B------:R-:W-:Y:S01]  /*aa90*/  IMAD R15, R4, UR4, R15 ;  /* 0x00000004040f7c24 */ /* 0x000fe2000f8e020f */
[----:B------:R-:W-:Y:S01]  /*aaa0*/  ULDC UR4, c[0x0][0x600] ;  /* 0x0001800000047ab9 */ /* 0x000fe20000000800 */
[----:B------:R-:W-:Y:S02]  /*aab0*/  IMAD R14, R5, UR5, R14 ;  /* 0x00000005050e7c24 */ /* 0x000fe4000f8e020e */
[----:B------:R-:W-:Y:S02]  /*aac0*/  IMAD R15, R15, UR4, R6 ;  /* 0x000000040f0f7c24 */ /* 0x000fe4000f8e0206 */
[----:B------:R-:W-:-:S03]  /*aad0*/  IMAD.MOV.U32 R4, RZ, RZ, 0x1 ;  /* 0x00000001ff047424 */ /* 0x000fc600078e00ff */
[----:B------:R-:W-:Y:S02]  /*aae0*/  SEL R9, R15, R14, !P1 ;  /* 0x0000000e0f097207 */ /* 0x000fe40004800000 */
[----:B------:R-:W-:-:S07]  /*aaf0*/  SEL R7, R14, R15, !P1 ;  /* 0x0000000f0e077207 */ /* 0x000fce0004800000 */
.L_x_204:
[----:B------:R-:W-:Y:S05]  /*ab00*/  BSYNC B1 ;  /* 0x0000000000017941 */ /* 0x000fea0003800000 */
.L_x_203:
[----:B------:R-:W-:-:S13]  /*ab10*/  LOP3.LUT P1, RZ, R4, 0xff, RZ, 0xc0, !PT ;  /* 0x000000ff04ff7812 */ /* 0x000fda000782c0ff */
[----:B------:R-:W-:Y:S05]  /*ab20*/  @P1 BRA `(.L_x_207) ;  /* 0xfffffff400481947 */ /* 0x000fea000383ffff */
[----:B------:R-:W-:Y:S05]  /*ab30*/  BSYNC B0 ;  /* 0x0000000000007941 */ /* 0x000fea0003800000 */
.L_x_195:
[----:B------:R-:W-:-:S03]  /*ab40*/  UMOV UR4, 0xffffffff ;  /* 0xffffffff00047882 */ /* 0x000fc60000000000 */
[----:B------:R-:W-:Y:S05]  /*ab50*/  BRA.DIV UR4, `(.L_x_208) ;  /* 0x0000000a04c87947 */ /* 0x000fea000b800000 */
[----:B------:R-:W-:-:S13]  /*ab60*/  ELECT P6, URZ, PT ;  /* 0x00000000003f782f */ /* 0x000fda00038c0000 */
.L_x_234:
[----:B------:R-:W-:Y:S04]  /*ab70*/  BSSY B0, `(.L_x_209) ;  /* 0x0000097000007945 */ /* 0x000fe80003800000 */
[----:B------:R-:W-:Y:S05]  /*ab80*/  @!P6 BRA `(.L_x_210) ;  /* 0x000000080054e947 */ /* 0x000fea0003800000 */
[----:B------:R-:W-:-:S04]  /*ab90*/  LOP3.LUT R19, R19, 0x2, RZ, 0xfc, !PT ;  /* 0x0000000213137812 */ /* 0x000fc800078efcff */
[----:B------:R-:W-:-:S13]  /*aba0*/  ISETP.NE.AND P0, PT, R19, 0x3, PT ;  /* 0x000000031300780c */ /* 0x000fda0003f05270 */
[----:B------:R-:W-:Y:S05]  /*abb0*/  @!P0 BRA `(.L_x_211) ;  /* 0x0000000000048947 */ /* 0x000fea0003800000 */
[----:B------:R-:W-:Y:S01]  /*abc0*/  BPT.TRAP 0x1 ;  /* 0x000000040000795c */ /* 0x000fe20000300000 */
.L_x_211:
[----:B------:R-:W0:Y:S01]  /*abd0*/  S2R R5, SR_CgaCtaId ;  /* 0x0000000000057919 */ /* 0x000e220000008800 */
[----:B------:R-:W-:Y:S02]  /*abe0*/  MOV R2, 0x400 ;  /* 0x0000040000027802 */ /* 0x000fe40000000f00 */
[----:B------:R-:W-:Y:S02]  /*abf0*/  SHF.L.U32 R4, R3, 0x1f, RZ ;  /* 0x0000001f03047819 */ /* 0x000fe400000006ff */
[----:B0-----:R-:W-:-:S05]  /*ac00*/  LEA R5, R5, R2, 0x18 ;  /* 0x0000000205057211 */ /* 0x001fca00078ec0ff */
[----:B------:R-:W-:-:S04]  /*ac10*/  VIADD R5, R5, 0x80 ;  /* 0x0000008005057836 */ /* 0x000fc80000000000 */
[C---:B------:R-:W-:Y:S02]  /*ac20*/  IMAD R7, R0.reuse, 0x8, R5 ;  /* 0x0000000800077824 */ /* 0x040fe400078e0205 */
[----:B------:R-:W-:Y:S02]  /*ac30*/  VIADD R0, R0, 0x1 ;  /* 0x0000000100007836 */ /* 0x000fe40000000000 */
[----:B------:R-:W0:Y:S03]  /*ac40*/  SYNCS.PHASECHK.TRANS64.TRYWAIT P0, [R7+URZ], R4 ;  /* 0x00000004070075a7 */ /* 0x000e26000800017f */
[----:B------:R-:W-:-:S04]  /*ac50*/  ISETP.NE.AND P1, PT, R0, 0x10, PT ;  /* 0x000000100000780c */ /* 0x000fc80003f25270 */
[----:B------:R-:W-:Y:S02]  /*ac60*/  SEL R2, RZ, 0x1, P1 ;  /* 0x00000001ff027807 */ /* 0x000fe40000800000 */
[----:B------:R-:W-:Y:S02]  /*ac70*/  SEL R0, R0, RZ, P1 ;  /* 0x000000ff00007207 */ /* 0x000fe40000800000 */
[----:B------:R-:W-:-:S03]  /*ac80*/  LOP3.LUT R9, R3, R2, RZ, 0x3c, !PT ;  /* 0x0000000203097212 */ /* 0x000fc600078e3cff */
[----:B------:R-:W-:Y:S01]  /*ac90*/  IMAD R6, R0, 0x8, R5 ;  /* 0x0000000800067824 */ /* 0x000fe200078e0205 */
[----:B------:R-:W-:Y:S01]  /*aca0*/  SHF.L.U32 R3, R9, 0x1f, RZ ;  /* 0x0000001f09037819 */ /* 0x000fe200000006ff */
[----:B0-----:R-:W-:Y:S06]  /*acb0*/  @!P0 BRA `(.L_x_212) ;  /* 0x0000000800908947 */ /* 0x001fec0003800000 */
.L_x_235:
[----:B------:R-:W1:Y:S01]  /*acc0*/  SYNCS.PHASECHK.TRANS64.TRYWAIT P0, [R6+URZ], R3 ;  /* 0x00000003060075a7 */ /* 0x000e62000800017f */
[----:B------:R-:W-:-:S05]  /*acd0*/  VIADD R0, R0, 0x1 ;  /* 0x0000000100007836 */ /* 0x000fca0000000000 */
[----:B------:R-:W-:-:S04]  /*ace0*/  ISETP.NE.AND P1, PT, R0, 0x10, PT ;  /* 0x000000100000780c */ /* 0x000fc80003f25270 */
[----:B------:R-:W-:Y:S02]  /*acf0*/  SEL R2, RZ, 0x1, P1 ;  /* 0x00000001ff027807 */ /* 0x000fe40000800000 */
[----:B------:R-:W-:Y:S02]  /*ad00*/  SEL R0, R0, RZ, P1 ;  /* 0x000000ff00007207 */ /* 0x000fe40000800000 */
[----:B------:R-:W-:-:S03]  /*ad10*/  LOP3.LUT R9, R9, R2, RZ, 0x3c, !PT ;  /* 0x0000000209097212 */ /* 0x000fc600078e3cff */
[----:B0-----:R-:W-:Y:S01]  /*ad20*/  IMAD R7, R0, 0x8, R5 ;  /* 0x0000000800077824 */ /* 0x001fe200078e0205 */
[----:B------:R-:W-:Y:S01]  /*ad30*/  SHF.L.U32 R4, R9, 0x1f, RZ ;  /* 0x0000001f09047819 */ /* 0x000fe200000006ff */
[----:B-1----:R-:W-:Y:S06]  /*ad40*/  @!P0 BRA `(.L_x_213) ;  /* 0x0000000800808947 */ /* 0x002fec0003800000 */
.L_x_236:
        /* <DEDUP_REMOVED lines=9> */
.L_x_237:
        /* <DEDUP_REMOVED lines=9> */
.L_x_238:
        /* <DEDUP_REMOVED lines=9> */
.L_x_239:
        /* <DEDUP_REMOVED lines=9> */
.L_x_240:
        /* <DEDUP_REMOVED lines=9> */
.L_x_241:
        /* <DEDUP_REMOVED lines=9> */
.L_x_242:
        /* <DEDUP_REMOVED lines=9> */
.L_x_243:
        /* <DEDUP_REMOVED lines=9> */
.L_x_244:
        /* <DEDUP_REMOVED lines=9> */
.L_x_245:
        /* <DEDUP_REMOVED lines=9> */
.L_x_246:
        /* <DEDUP_REMOVED lines=9> */
.L_x_247:
        /* <DEDUP_REMOVED lines=9> */
.L_x_248:
[----:B------:R-:W1:Y:S01]  /*b410*/  SYNCS.PHASECHK.TRANS64.TRYWAIT P0, [R7+URZ], R4 ;  /* 0x00000004070075a7 */ /* 0x000e62000800017f */
[----:B------:R-:W-:-:S05]  /*b420*/  VIADD R0, R0, 0x1 ;  /* 0x0000000100007836 */ /* 0x000fca0000000000 */
[----:B------:R-:W-:-:S04]  /*b430*/  ISETP.NE.AND P1, PT, R0, 0x10, PT ;  /* 0x000000100000780c */ /* 0x000fc80003f25270 */
[----:B------:R-:W-:Y:S02]  /*b440*/  SEL R2, RZ, 0x1, P1 ;  /* 0x00000001ff027807 */ /* 0x000fe40000800000 */
[----:B------:R-:W-:Y:S02]  /*b450*/  SEL R0, R0, RZ, P1 ;  /* 0x000000ff00007207 */ /* 0x000fe40000800000 */
[----:B------:R-:W-:Y:S01]  /*b460*/  LOP3.LUT R2, R9, R2, RZ, 0x3c, !PT ;  /* 0x0000000209027212 */ /* 0x000fe200078e3cff */
[----:B-1----:R-:W-:Y:S06]  /*b470*/  @!P0 BRA `(.L_x_226) ;  /* 0x0000000400b88947 */ /* 0x002fec0003800000 */
.L_x_249:
[----:B------:R-:W-:Y:S01]  /*b480*/  IMAD R5, R0, 0x8, R5 ;  /* 0x0000000800057824 */ /* 0x000fe200078e0205 */
[----:B------:R-:W-:-:S07]  /*b490*/  SHF.L.U32 R0, R2, 0x1f, RZ ;  /* 0x0000001f02007819 */ /* 0x000fce00000006ff */
.L_x_227:
[----:B--2---:R2:W3:Y:S02]  /*b4a0*/  SYNCS.PHASECHK.TRANS64.TRYWAIT P0, [R5+URZ], R0 ;  /* 0x00000000050075a7 */ /* 0x0044e4000800017f */
[----:B---3--:R-:W-:Y:S05]  /*b4b0*/  @!P0 NANOSLEEP.SYNCS 0x989680 ;  /* 0x009896800000895d */ /* 0x008fea0003900000 */
[----:B------:R-:W3:Y:S02]  /*b4c0*/  @!P0 SYNCS.PHASECHK.TRANS64 P0, [R5+URZ], R0 ;  /* 0x00000000050085a7 */ /* 0x000ee4000800007f */
[----:B---3--:R-:W-:Y:S05]  /*b4d0*/  @!P0 BRA `(.L_x_227) ;  /* 0xfffffffc00f08947 */ /* 0x008fea000383ffff */
.L_x_210:
[----:B------:R-:W-:Y:S05]  /*b4e0*/  BSYNC B0 ;  /* 0x0000000000007941 */ /* 0x000fea0003800000 */
.L_x_209:
[----:B------:R-:W-:Y:S05]  /*b4f0*/  EXIT ;  /* 0x000000000000794d */ /* 0x000fea0003800000 */
.L_x_18:
[----:B---3--:R3:W4:Y:S02]  /*b500*/  SYNCS.PHASECHK.TRANS64.TRYWAIT P1, [R3+URZ], R0 ;  /* 0x00000000030075a7 */ /* 0x008724000802017f */
[----:B----4-:R-:W-:Y:S05]  /*b510*/  @!P1 NANOSLEEP.SYNCS 0x989680 ;  /* 0x009896800000995d */ /* 0x010fea0003900000 */
[----:B------:R-:W4:Y:S02]  /*b520*/  @!P1 SYNCS.PHASECHK.TRANS64 P1, [R3+URZ], R0 ;  /* 0x00000000030095a7 */ /* 0x000f24000802007f */
[----:B----4-:R-:W-:Y:S05]  /*b530*/  @!P1 BRA `(.L_x_18) ;  /* 0xfffffffc00f09947 */ /* 0x010fea000383ffff */
[----:B------:R-:W-:Y:S05]  /*b540*/  BRA `(.L_x_17) ;  /* 0xffffff5c009c7947 */ /* 0x000fea000383ffff */
.L_x_23:
[----:B-1----:R-:W-:-:S04]  /*b550*/  IMAD.U32 R5, RZ, RZ, UR4 ;  /* 0x00000004ff057e24 */ /* 0x002fc8000f8e00ff */
[----:B------:R1:W2:Y:S03]  /*b560*/  SYNCS.PHASECHK.TRANS64.TRYWAIT P1, [R5+URZ], R4 ;  /* 0x00000004050075a7 */ /* 0x0002a6000802017f */
[----:B--2---:R-:W-:Y:S05]  /*b570*/  @!P1 NANOSLEEP.SYNCS 0x989680 ;  /* 0x009896800000995d */ /* 0x004fea0003900000 */
[----:B------:R-:W2:Y:S02]  /*b580*/  @!P1 SYNCS.PHASECHK.TRANS64 P1, [R5+URZ], R4 ;  /* 0x00000004050095a7 */ /* 0x000ea4000802007f */
[----:B--2---:R-:W-:Y:S05]  /*b590*/  @!P1 BRA `(.L_x_23) ;  /* 0xfffffffc00ec9947 */ /* 0x004fea000383ffff */
[----:B------:R-:W-:Y:S05]  /*b5a0*/  BRA `(.L_x_22) ;  /* 0xffffff6000487947 */ /* 0x000fea000383ffff */
.L_x_196:
[----:B------:R-:W-:Y:S01]  /*b5b0*/  BSSY B1, `(.L_x_228) ;  /* 0x0000006000017945 */ /* 0x000fe20003800000 */
[----:B------:R-:W-:-:S07]  /*b5c0*/  IMAD.MOV.U32 R15, RZ, RZ, -0x1 ;  /* 0xffffffffff0f7424 */ /* 0x000fce00078e00ff */
[----:B------:R-:W-:Y:S05]  /*b5d0*/  WARPSYNC.COLLECTIVE R15, `(.L_x_229) ;  /* 0x000000000f0c7348 */ /* 0x000fea0003c00000 */
[----:B------:R-:W-:Y:S02]  /*b5e0*/  ELECT P6, UR62, PT ;  /* 0x00000000003e782f */ /* 0x000fe400038c0000 */
[----:B------:R-:W-:Y:S01]  /*b5f0*/  MOV R14, UR62 ;  /* 0x0000003e000e7c02 */ /* 0x000fe20008000f00 */
[----:B------:R-:W-:Y:S10]  /*b600*/  ENDCOLLECTIVE ;  /* 0x000000000000791b */ /* 0x000ff40003800000 */
.L_x_229:
[----:B------:R-:W-:Y:S05]  /*b610*/  BSYNC B1 ;  /* 0x0000000000017941 */ /* 0x000fea0003800000 */
.L_x_228:
[----:B------:R-:W-:Y:S05]  /*b620*/  BRA `(.L_x_230) ;  /* 0xffffffe800947947 */ /* 0x000fea000383ffff */
.L_x_199:
[----:B0-----:R0:W1:Y:S02]  /*b630*/  SYNCS.PHASECHK.TRANS64.TRYWAIT P1, [R12+URZ+0x80], R7 ;  /* 0x000080070c0075a7 */ /* 0x001064000802017f */
[----:B-1----:R-:W-:Y:S05]  /*b640*/  @!P1 NANOSLEEP.SYNCS 0x989680 ;  /* 0x009896800000995d */ /* 0x002fea0003900000 */
[----:B------:R-:W1:Y:S02]  /*b650*/  @!P1 SYNCS.PHASECHK.TRANS64 P1, [R12+URZ+0x80], R7 ;  /* 0x000080070c0095a7 */ /* 0x000e64000802007f */
[----:B-1----:R-:W-:Y:S05]  /*b660*/  @!P1 BRA `(.L_x_199) ;  /* 0xfffffffc00f09947 */ /* 0x002fea000383ffff */
[----:B------:R-:W-:Y:S05]  /*b670*/  BRA `(.L_x_231) ;  /* 0xffffffe800c87947 */ /* 0x000fea000383ffff */
.L_x_208:
[----:B------:R-:W-:Y:S01]  /*b680*/  BSSY B0, `(.L_x_232) ;  /* 0x0000006000007945 */ /* 0x000fe20003800000 */
[----:B------:R-:W-:-:S07]  /*b690*/  IMAD.MOV.U32 R15, RZ, RZ, -0x1 ;  /* 0xffffffffff0f7424 */ /* 0x000fce00078e00ff */
[----:B------:R-:W-:Y:S05]  /*b6a0*/  WARPSYNC.COLLECTIVE R15, `(.L_x_233) ;  /* 0x000000000f0c7348 */ /* 0x000fea0003c00000 */
[----:B------:R-:W-:Y:S02]  /*b6b0*/  ELECT P6, UR62, PT ;  /* 0x00000000003e782f */ /* 0x000fe400038c0000 */
[----:B------:R-:W-:Y:S01]  /*b6c0*/  MOV R14, UR62 ;  /* 0x0000003e000e7c02 */ /* 0x000fe20008000f00 */
[----:B------:R-:W-:Y:S10]  /*b6d0*/  ENDCOLLECTIVE ;  /* 0x000000000000791b */ /* 0x000ff40003800000 */
.L_x_233:
[----:B------:R-:W-:Y:S05]  /*b6e0*/  BSYNC B0 ;  /* 0x0000000000007941 */ /* 0x000fea0003800000 */
.L_x_232:
[----:B------:R-:W-:Y:S05]  /*b6f0*/  BRA `(.L_x_234) ;  /* 0xfffffff4001c7947 */ /* 0x000fea000383ffff */
.L_x_212:
[----:B0-----:R0:W1:Y:S02]  /*b700*/  SYNCS.PHASECHK.TRANS64.TRYWAIT P0, [R7+URZ], R4 ;  /* 0x00000004070075a7 */ /* 0x001064000800017f */
[----:B-1----:R-:W-:Y:S05]  /*b710*/  @!P0 NANOSLEEP.SYNCS 0x989680 ;  /* 0x009896800000895d */ /* 0x002fea0003900000 */
[----:B------:R-:W1:Y:S02]  /*b720*/  @!P0 SYNCS.PHASECHK.TRANS64 P0, [R7+URZ], R4 ;  /* 0x00000004070085a7 */ /* 0x000e64000800007f */
[----:B-1----:R-:W-:Y:S05]  /*b730*/  @!P0 BRA `(.L_x_212) ;  /* 0xfffffffc00f08947 */ /* 0x002fea000383ffff */
[----:B------:R-:W-:Y:S05]  /*b740*/  BRA `(.L_x_235) ;  /* 0xfffffff4005c7947 */ /* 0x000fea000383ffff */
.L_x_213:
[----:B0-----:R0:W1:Y:S02]  /*b750*/  SYNCS.PHASECHK.TRANS64.TRYWAIT P0, [R6+URZ], R3 ;  /* 0x00000003060075a7 */ /* 0x001064000800017f */
[----:B-1----:R-:W-:Y:S05]  /*b760*/  @!P0 NANOSLEEP.SYNCS 0x989680 ;  /* 0x009896800000895d */ /* 0x002fea0003900000 */
[----:B------:R-:W1:Y:S02]  /*b770*/  @!P0 SYNCS.PHASECHK.TRANS64 P0, [R6+URZ], R3 ;  /* 0x00000003060085a7 */ /* 0x000e64000800007f */
[----:B-1----:R-:W-:Y:S05]  /*b780*/  @!P0 BRA `(.L_x_213) ;  /* 0xfffffffc00f08947 */ /* 0x002fea000383ffff */
[----:B------:R-:W-:Y:S05]  /*b790*/  BRA `(.L_x_236) ;  /* 0xfffffff4006c7947 */ /* 0x000fea000383ffff */
.L_x_214:
[----:B0-----:R0:W1:Y:S02]  /*b7a0*/  SYNCS.PHASECHK.TRANS64.TRYWAIT P0, [R7+URZ], R4 ;  /* 0x00000004070075a7 */ /* 0x001064000800017f */
[----:B-1----:R-:W-:Y:S05]  /*b7b0*/  @!P0 NANOSLEEP.SYNCS 0x989680 ;  /* 0x009896800000895d */ /* 0x002fea0003900000 */
[----:B------:R-:W1:Y:S02]  /*b7c0*/  @!P0 SYNCS.PHASECHK.TRANS64 P0, [R7+URZ], R4 ;  /* 0x00000004070085a7 */ /* 0x000e64000800007f */
[----:B-1----:R-:W-:Y:S05]  /*b7d0*/  @!P0 BRA `(.L_x_214) ;  /* 0xfffffffc00f08947 */ /* 0x002fea000383ffff */
[----:B------:R-:W-:Y:S05]  /*b7e0*/  BRA `(.L_x_237) ;  /* 0xfffffff4007c7947 */ /* 0x000fea000383ffff */
.L_x_215:
[----:B0-----:R0:W1:Y:S02]  /*b7f0*/  SYNCS.PHASECHK.TRANS64.TRYWAIT P0, [R6+URZ], R3 ;  /* 0x00000003060075a7 */ /* 0x001064000800017f */
[----:B-1----:R-:W-:Y:S05]  /*b800*/  @!P0 NANOSLEEP.SYNCS 0x989680 ;  /* 0x009896800000895d */ /* 0x002fea0003900000 */
[----:B------:R-:W1:Y:S02]  /*b810*/  @!P0 SYNCS.PHASECHK.TRANS64 P0, [R6+URZ], R3 ;  /* 0x00000003060085a7 */ /* 0x000e64000800007f */
[----:B-1----:R-:W-:Y:S05]  /*b820*/  @!P0 BRA `(.L_x_215) ;  /* 0xfffffffc00f08947 */ /* 0x002fea000383ffff */
[----:B------:R-:W-:Y:S05]  /*b830*/  BRA `(.L_x_238) ;  /* 0xfffffff4008c7947 */ /* 0x000fea000383ffff */
.L_x_216:
[----:B0-----:R0:W1:Y:S02]  /*b840*/  SYNCS.PHASECHK.TRANS64.TRYWAIT P0, [R7+URZ], R4 ;  /* 0x00000004070075a7 */ /* 0x001064000800017f */
[----:B-1----:R-:W-:Y:S05]  /*b850*/  @!P0 NANOSLEEP.SYNCS 0x989680 ;  /* 0x009896800000895d */ /* 0x002fea0003900000 */
[----:B------:R-:W1:Y:S02]  /*b860*/  @!P0 SYNCS.PHASECHK.TRANS64 P0, [R7+URZ], R4 ;  /* 0x00000004070085a7 */ /* 0x000e64000800007f */
[----:B-1----:R-:W-:Y:S05]  /*b870*/  @!P0 BRA `(.L_x_216) ;  /* 0xfffffffc00f08947 */ /* 0x002fea000383ffff */
[----:B------:R-:W-:Y:S05]  /*b880*/  BRA `(.L_x_239) ;  /* 0xfffffff4009c7947 */ /* 0x000fea000383ffff */
.L_x_217:
[----:B0-----:R0:W1:Y:S02]  /*b890*/  SYNCS.PHASECHK.TRANS64.TRYWAIT P0, [R6+URZ], R3 ;  /* 0x00000003060075a7 */ /* 0x001064000800017f */
[----:B-1----:R-:W-:Y:S05]  /*b8a0*/  @!P0 NANOSLEEP.SYNCS 0x989680 ;  /* 0x009896800000895d */ /* 0x002fea0003900000 */
[----:B------:R-:W1:Y:S02]  /*b8b0*/  @!P0 SYNCS.PHASECHK.TRANS64 P0, [R6+URZ], R3 ;  /* 0x00000003060085a7 */ /* 0x000e64000800007f */
[----:B-1----:R-:W-:Y:S05]  /*b8c0*/  @!P0 BRA `(.L_x_217) ;  /* 0xfffffffc00f08947 */ /* 0x002fea000383ffff */
[----:B------:R-:W-:Y:S05]  /*b8d0*/  BRA `(.L_x_240) ;  /* 0xfffffff400ac7947 */ /* 0x000fea000383ffff */
.L_x_218:
[----:B0-----:R0:W1:Y:S02]  /*b8e0*/  SYNCS.PHASECHK.TRANS64.TRYWAIT P0, [R7+URZ], R4 ;  /* 0x00000004070075a7 */ /* 0x001064000800017f */
[----:B-1----:R-:W-:Y:S05]  /*b8f0*/  @!P0 NANOSLEEP.SYNCS 0x989680 ;  /* 0x009896800000895d */ /* 0x002fea0003900000 */
[----:B------:R-:W1:Y:S02]  /*b900*/  @!P0 SYNCS.PHASECHK.TRANS64 P0, [R7+URZ], R4 ;  /* 0x00000004070085a7 */ /* 0x000e64000800007f */
[----:B-1----:R-:W-:Y:S05]  /*b910*/  @!P0 BRA `(.L_x_218) ;  /* 0xfffffffc00f08947 */ /* 0x002fea000383ffff */
[----:B------:R-:W-:Y:S05]  /*b920*/  BRA `(.L_x_241) ;  /* 0xfffffff400bc7947 */ /* 0x000fea000383ffff */
.L_x_219:
[----:B0-----:R0:W1:Y:S02]  /*b930*/  SYNCS.PHASECHK.TRANS64.TRYWAIT P0, [R6+URZ], R3 ;  /* 0x00000003060075a7 */ /* 0x001064000800017f */
[----:B-1----:R-:W-:Y:S05]  /*b940*/  @!P0 NANOSLEEP.SYNCS 0x989680 ;  /* 0x009896800000895d */ /* 0x002fea0003900000 */
[----:B------:R-:W1:Y:S02]  /*b950*/  @!P0 SYNCS.PHASECHK.TRANS64 P0, [R6+URZ], R3 ;  /* 0x00000003060085a7 */ /* 0x000e64000800007f */
[----:B-1----:R-:W-:Y:S05]  /*b960*/  @!P0 BRA `(.L_x_219) ;  /* 0xfffffffc00f08947 */ /* 0x002fea000383ffff */
[----:B------:R-:W-:Y:S05]  /*b970*/  BRA `(.L_x_242) ;  /* 0xfffffff400cc7947 */ /* 0x000fea000383ffff */
.L_x_220:
[----:B0-----:R0:W1:Y:S02]  /*b980*/  SYNCS.PHASECHK.TRANS64.TRYWAIT P0, [R7+URZ], R4 ;  /* 0x00000004070075a7 */ /* 0x001064000800017f */
[----:B-1----:R-:W-:Y:S05]  /*b990*/  @!P0 NANOSLEEP.SYNCS 0x989680 ;  /* 0x009896800000895d */ /* 0x002fea0003900000 */
[----:B------:R-:W1:Y:S02]  /*b9a0*/  @!P0 SYNCS.PHASECHK.TRANS64 P0, [R7+URZ], R4 ;  /* 0x00000004070085a7 */ /* 0x000e64000800007f */
[----:B-1----:R-:W-:Y:S05]  /*b9b0*/  @!P0 BRA `(.L_x_220) ;  /* 0xfffffffc00f08947 */ /* 0x002fea000383ffff */
[----:B------:R-:W-:Y:S05]  /*b9c0*/  BRA `(.L_x_243) ;  /* 0xfffffff400dc7947 */ /* 0x000fea000383ffff */
.L_x_221:
[----:B0-----:R0:W1:Y:S02]  /*b9d0*/  SYNCS.PHASECHK.TRANS64.TRYWAIT P0, [R6+URZ], R3 ;  /* 0x00000003060075a7 */ /* 0x001064000800017f */
[----:B-1----:R-:W-:Y:S05]  /*b9e0*/  @!P0 NANOSLEEP.SYNCS 0x989680 ;  /* 0x009896800000895d */ /* 0x002fea0003900000 */
[----:B------:R-:W1:Y:S02]  /*b9f0*/  @!P0 SYNCS.PHASECHK.TRANS64 P0, [R6+URZ], R3 ;  /* 0x00000003060085a7 */ /* 0x000e64000800007f */
[----:B-1----:R-:W-:Y:S05]  /*ba00*/  @!P0 BRA `(.L_x_221) ;  /* 0xfffffffc00f08947 */ /* 0x002fea000383ffff */
[----:B------:R-:W-:Y:S05]  /*ba10*/  BRA `(.L_x_244) ;  /* 0xfffffff400ec7947 */ /* 0x000fea000383ffff */
.L_x_222:
[----:B0-----:R0:W1:Y:S02]  /*ba20*/  SYNCS.PHASECHK.TRANS64.TRYWAIT P0, [R7+URZ], R4 ;  /* 0x00000004070075a7 */ /* 0x001064000800017f */
[----:B-1----:R-:W-:Y:S05]  /*ba30*/  @!P0 NANOSLEEP.SYNCS 0x989680 ;  /* 0x009896800000895d */ /* 0x002fea0003900000 */
[----:B------:R-:W1:Y:S02]  /*ba40*/  @!P0 SYNCS.PHASECHK.TRANS64 P0, [R7+URZ], R4 ;  /* 0x00000004070085a7 */ /* 0x000e64000800007f */
[----:B-1----:R-:W-:Y:S05]  /*ba50*/  @!P0 BRA `(.L_x_222) ;  /* 0xfffffffc00f08947 */ /* 0x002fea000383ffff */
[----:B------:R-:W-:Y:S05]  /*ba60*/  BRA `(.L_x_245) ;  /* 0xfffffff400fc7947 */ /* 0x000fea000383ffff */
.L_x_223:
[----:B0-----:R0:W1:Y:S02]  /*ba70*/  SYNCS.PHASECHK.TRANS64.TRYWAIT P0, [R6+URZ], R3 ;  /* 0x00000003060075a7 */ /* 0x001064000800017f */
[----:B-1----:R-:W-:Y:S05]  /*ba80*/  @!P0 NANOSLEEP.SYNCS 0x989680 ;  /* 0x009896800000895d */ /* 0x002fea0003900000 */
[----:B------:R-:W1:Y:S02]  /*ba90*/  @!P0 SYNCS.PHASECHK.TRANS64 P0, [R6+URZ], R3 ;  /* 0x00000003060085a7 */ /* 0x000e64000800007f */
[----:B-1----:R-:W-:Y:S05]  /*baa0*/  @!P0 BRA `(.L_x_223) ;  /* 0xfffffffc00f08947 */ /* 0x002fea000383ffff */
[----:B------:R-:W-:Y:S05]  /*bab0*/  BRA `(.L_x_246) ;  /* 0xfffffff8000c7947 */ /* 0x000fea000383ffff */
.L_x_224:
[----:B0-----:R0:W1:Y:S02]  /*bac0*/  SYNCS.PHASECHK.TRANS64.TRYWAIT P0, [R7+URZ], R4 ;  /* 0x00000004070075a7 */ /* 0x001064000800017f */
[----:B-1----:R-:W-:Y:S05]  /*bad0*/  @!P0 NANOSLEEP.SYNCS 0x989680 ;  /* 0x009896800000895d */ /* 0x002fea0003900000 */
[----:B------:R-:W1:Y:S02]  /*bae0*/  @!P0 SYNCS.PHASECHK.TRANS64 P0, [R7+URZ], R4 ;  /* 0x00000004070085a7 */ /* 0x000e64000800007f */
[----:B-1----:R-:W-:Y:S05]  /*baf0*/  @!P0 BRA `(.L_x_224) ;  /* 0xfffffffc00f08947 */ /* 0x002fea000383ffff */
[----:B------:R-:W-:Y:S05]  /*bb00*/  BRA `(.L_x_247) ;  /* 0xfffffff8001c7947 */ /* 0x000fea000383ffff */
.L_x_225:
[----:B0-----:R0:W1:Y:S02]  /*bb10*/  SYNCS.PHASECHK.TRANS64.TRYWAIT P0, [R6+URZ], R3 ;  /* 0x00000003060075a7 */ /* 0x001064000800017f */
[----:B-1----:R-:W-:Y:S05]  /*bb20*/  @!P0 NANOSLEEP.SYNCS 0x989680 ;  /* 0x009896800000895d */ /* 0x002fea0003900000 */
[----:B------:R-:W1:Y:S02]  /*bb30*/  @!P0 SYNCS.PHASECHK.TRANS64 P0, [R6+URZ], R3 ;  /* 0x00000003060085a7 */ /* 0x000e64000800007f */
[----:B-1----:R-:W-:Y:S05]  /*bb40*/  @!P0 BRA `(.L_x_225) ;  /* 0xfffffffc00f08947 */ /* 0x002fea000383ffff */
[----:B------:R-:W-:Y:S05]  /*bb50*/  BRA `(.L_x_248) ;  /* 0xfffffff8002c7947 */ /* 0x000fea000383ffff */
.L_x_226:
[----:B-1----:R1:W2:Y:S02]  /*bb60*/  SYNCS.PHASECHK.TRANS64.TRYWAIT P0, [R7+URZ], R4 ;  /* 0x00000004070075a7 */ /* 0x0022a4000800017f */
[----:B--2---:R-:W-:Y:S05]  /*bb70*/  @!P0 NANOSLEEP.SYNCS 0x989680 ;  /* 0x009896800000895d */ /* 0x004fea0003900000 */
[----:B------:R-:W2:Y:S02]  /*bb80*/  @!P0 SYNCS.PHASECHK.TRANS64 P0, [R7+URZ], R4 ;  /* 0x00000004070085a7 */ /* 0x000ea4000800007f */
[----:B--2---:R-:W-:Y:S05]  /*bb90*/  @!P0 BRA `(.L_x_226) ;  /* 0xfffffffc00f08947 */ /* 0x004fea000383ffff */
[----:B------:R-:W-:Y:S05]  /*bba0*/  BRA `(.L_x_249) ;  /* 0xfffffff800347947 */ /* 0x000fea000383ffff */
.L_x_250:
[----:B------:R-:W-:-:S00]  /*bbb0*/  BRA `(.L_x_250) ;  /* 0xfffffffc00fc7947 */ /* 0x000fc0000383ffff */
[----:B------:R-:W-:-:S00]  /*bbc0*/  NOP ;  /* 0x0000000000007918 */ /* 0x000fc00000000000 */
        /* <DEDUP_REMOVED lines=11> */
.L_x_251:


//--------------------- .nv.global.init           --------------------------
	.section	.nv.global.init,"aw",@progbits
.nv.global.init:
	.type		$str$22,@object
	.size		$str$22,($str$23 - $str$22)
$str$22:
        /*0000*/ 	.byte	0x6b, 0x5f, 0x74, 0x69, 0x6c, 0x65, 0x5f, 0x63, 0x6f, 0x75, 0x6e, 0x74, 0x20, 0x3e, 0x3d, 0x20
        /*0010*/ 	.byte	0x31, 0x00
	.type		$str$23,@object
	.size		$str$23,(__unnamed_1 - $str$23)
$str$23:
        /*0012*/ 	.byte	0x2f, 0x74, 0x6d, 0x70, 0x2f, 0x63, 0x75, 0x74, 0x6c, 0x61, 0x73, 0x73, 0x5f, 0x73, 0x77, 0x65
        /*0022*/ 	.byte	0x65, 0x70, 0x5f, 0x73, 0x72, 0x63, 0x2f, 0x69, 0x6e, 0x63, 0x6c, 0x75, 0x64, 0x65, 0x2f, 0x63
        /*0032*/ 	.byte	0x75, 0x74, 0x6c, 0x61, 0x73, 0x73, 0x2f, 0x67, 0x65, 0x6d, 0x6d, 0x2f, 0x63, 0x6f, 0x6c, 0x6c
        /*0042*/ 	.byte	0x65, 0x63, 0x74, 0x69, 0x76, 0x65, 0x2f, 0x73, 0x6d, 0x39, 0x30, 0x5f, 0x6d, 0x6d, 0x61, 0x5f
        /*0052*/ 	.byte	0x74, 0x6d, 0x61, 0x5f, 0x67, 0x6d, 0x6d, 0x61, 0x5f, 0x73, 0x73, 0x5f, 0x77, 0x61, 0x72, 0x70
        /*0062*/ 	.byte	0x73, 0x70, 0x65, 0x63, 0x69, 0x61, 0x6c, 0x69, 0x7a, 0x65, 0x64, 0x2e, 0x68, 0x70, 0x70, 0x00
	.type		__unnamed_1,@object
	.size		__unnamed_1,(.L_0 - __unnamed_1)
__unnamed_1:
        /*0072*/ 	.byte	0x76, 0x6f, 0x69, 0x64, 0x20, 0x63, 0x75, 0x74, 0x6c, 0x61, 0x73, 0x73, 0x3a, 0x3a, 0x67, 0x65
        /* <DEDUP_REMOVED lines=179> */
        /*0bb2*/ 	.byte	0x69, 0x64, 0x65, 0x6e, 0x74, 0x69, 0x74, 0x79, 0x5d, 0x00
.L_0:


//--------------------- .nv.shared._ZN7cutlass13device_kernelINS_4gemm6kernel13GemmUniversalIN4cute5tupleIJiiiiEEENS1_10collective13CollectiveMmaINS1_34MainloopSm90TmaGmmaWarpSpecializedILi16ENS5_IJNS4_1CILi1EEESB_SB_EEENS1_35KernelTmaWarpSpecializedCooperativeEEENS5_IJNSA_ILi384EEENSA_ILi64EEENSA_ILi16EEEEEENS_6half_tENS5_IJlSB_lEEESJ_SK_NS4_8TiledMMAINS4_8MMA_AtomIJNS4_4SM904GMMA25MMA_64x64x16_F32F16F16_SSILNSO_5MajorE0ELSQ_0ELNSO_7ScaleInE1ELSR_1EEEEEENS4_6LayoutINS5_IJNSA_ILi2EEESB_SB_EEENS5_IJSB_NSA_ILi0EEESX_EEEEENS5_IJNS4_10UnderscoreES10_S10_EEEEENS4_13SM90_TMA_LOADENS4_14ComposedLayoutINS4_7SwizzleILi1ELi4ELi3EEENS4_18smem_ptr_flag_bitsILi16EEENSU_INS5_IJNSA_ILi8EEESH_EEENS5_IJSH_SB_EEEEEEEvNS4_8identityES13_S1D_vS1E_EENS_8epilogue10collective6detail29Sm90TmaWarpSpecializedAdapterINS1H_15DefaultEpilogueISJ_SK_SK_NS1G_6thread17LinearCombinationISJ_Li1EffLNS1L_9ScaleType4KindE0ELNS_15FloatRoundStyleE2ESJ_EENS1_15EpilogueDefaultEEEEEvvEEEEvNT_6ParamsE --------------------------
	.section	.nv.shared._ZN7cutlass13device_kernelINS_4gemm6kernel13GemmUniversalIN4cute5tupleIJiiiiEEENS1_10collective13CollectiveMmaINS1_34MainloopSm90TmaGmmaWarpSpecializedILi16ENS5_IJNS4_1CILi1EEESB_SB_EEENS1_35KernelTmaWarpSpecializedCooperativeEEENS5_IJNSA_ILi384EEENSA_ILi64EEENSA_ILi16EEEEEENS_6half_tENS5_IJlSB_lEEESJ_SK_NS4_8TiledMMAINS4_8MMA_AtomIJNS4_4SM904GMMA25MMA_64x64x16_F32F16F16_SSILNSO_5MajorE0ELSQ_0ELNSO_7ScaleInE1ELSR_1EEEEEENS4_6LayoutINS5_IJNSA_ILi2EEESB_SB_EEENS5_IJSB_NSA_ILi0EEESX_EEEEENS5_IJNS4_10UnderscoreES10_S10_EEEEENS4_13SM90_TMA_LOADENS4_14ComposedLayoutINS4_7SwizzleILi1ELi4ELi3EEENS4_18smem_ptr_flag_bitsILi16EEENSU_INS5_IJNSA_ILi8EEESH_EEENS5_IJSH_SB_EEEEEEEvNS4_8identityES13_S1D_vS1E_EENS_8epilogue10collective6detail29Sm90TmaWarpSpecializedAdapterINS1H_15DefaultEpilogueISJ_SK_SK_NS1G_6thread17LinearCombinationISJ_Li1EffLNS1L_9ScaleType4KindE0ELNS_15FloatRoundStyleE2ESJ_EENS1_15EpilogueDefaultEEEEEvvEEEEvNT_6ParamsE,"aw",@nobits
	.sectionflags	@""
	.align	16
	.zero		1024


//--------------------- .nv.shared.reserved.0     --------------------------
	.section	.nv.shared.reserved.0,"aw",@nobits
	.weak		__nv_reservedSMEM_offset_0_alias
	.size		__nv_reservedSMEM_offset_0_alias, 0, 0
	.other		__nv_reservedSMEM_offset_0_alias,@"STO_CUDA_RESERVED_SHARED STV_DEFAULT"
__nv_reservedSMEM_offset_0_alias:
	.zero		0


//--------------------- .nv.global                --------------------------
	.section	.nv.global,"aw",@nobits
.nv.global:
	.type		_ZN40_INTERNAL_5b40d2ec_4_k_cu_a3fe63cf_133494cute1_E,@object
	.size		_ZN40_INTERNAL_5b40d2ec_4_k_cu_a3fe63cf_133494cute1_E,(_ZN40_INTERNAL_5b40d2ec_4_k_cu_a3fe63cf_133494cuda3std3__45__cpo6cbeginE - _ZN40_INTERNAL_5b40d2ec_4_k_cu_a3fe63cf_133494cute1_E)
_ZN40_INTERNAL_5b40d2ec_4_k_cu_a3fe63cf_133494cute1_E:
	.zero		1
	.type		_ZN40_INTERNAL_5b40d2ec_4_k_cu_a3fe63cf_133494cuda3std3__45__cpo6cbeginE,@object
	.size		_ZN40_INTERNAL_5b40d2ec_4_k_cu_a3fe63cf_133494cuda3std3__45__cpo6cbeginE,(_ZN40_INTERNAL_5b40d2ec_4_k_cu_a3fe63cf_133494cuda3std3__48in_placeE - _ZN40_INTERNAL_5b40d2ec_4_k_cu_a3fe63cf_133494cuda3std3__45__cpo6cbeginE)
_ZN40_INTERNAL_5b40d2ec_4_k_cu_a3fe63cf_133494cuda3std3__45__cpo6cbeginE:
	.zero		1
	.type		_ZN40_INTERNAL_5b40d2ec_4_k_cu_a3fe63cf_133494cuda3std3__48in_placeE,@object
	.size		_ZN40_INTERNAL_5b40d2ec_4_k_cu_a3fe63cf_133494cuda3std3__48in_placeE,(_ZN40_INTERNAL_5b40d2ec_4_k_cu_a3fe63cf_133494cuda3std6ranges3__45__cpo9iter_moveE - _ZN40_INTERNAL_5b40d2ec_4_k_cu_a3fe63cf_133494cuda3std3__48in_placeE)
_ZN40_INTERNAL_5b40d2ec_4_k_cu_a3fe63cf_133494cuda3std3__48in_placeE:
	.zero		1
	.type		_ZN40_INTERNAL_5b40d2ec_4_k_cu_a3fe63cf_133494cuda3std6ranges3__45__cpo9iter_moveE,@object
	.size		_ZN40_INTERNAL_5b40d2ec_4_k_cu_a3fe63cf_133494cuda3std6ranges3__45__cpo9iter_moveE,(_ZN40_INTERNAL_5b40d2ec_4_k_cu_a3fe63cf_133494cuda3std3__45__cpo5beginE - _ZN40_INTERNAL_5b40d2ec_4_k_cu_a3fe63cf_133494cuda3std6ranges3__45__cpo9iter_moveE)
_ZN40_INTERNAL_5b40d2ec_4_k_cu_a3fe63cf_133494cuda3std6ranges3__45__cpo9iter_moveE:
	.zero		1
	.type		_ZN40_INTERNAL_5b40d2ec_4_k_cu_a3fe63cf_133494cuda3std3__45__cpo5beginE,@object
	.size		_ZN40_INTERNAL_5b40d2ec_4_k_cu_a3fe63cf_133494cuda3std3__45__cpo5beginE,(_ZN40_INTERNAL_5b40d2ec_4_k_cu_a3fe63cf_133494cuda3std3__442_GLOBAL__N__5b40d2ec_4_k_cu_a3fe63cf_133496ignoreE - _ZN40_INTERNAL_5b40d2ec_4_k_cu_a3fe63cf_133494cuda3std3__45__cpo5beginE)
_ZN40_INTERNAL_5b40d2ec_4_k_cu_a3fe63cf_133494cuda3std3__45__cpo5beginE:
	.zero		1
	.type		_ZN40_INTERNAL_5b40d2ec_4_k_cu_a3fe63cf_133494cuda3std3__442_GLOBAL__N__5b40d2ec_4_k_cu_a3fe63cf_133496ignoreE,@object
	.size		_ZN40_INTERNAL_5b40d2ec_4_k_cu_a3fe63cf_133494cuda3std3__442_GLOBAL__N__5b40d2ec_4_k_cu_a3fe63cf_133496ignoreE,(_ZN40_INTERNAL_5b40d2ec_4_k_cu_a3fe63cf_133494cute7productE - _ZN40_INTERNAL_5b40d2ec_4_k_cu_a3fe63cf_133494cuda3std3__442_GLOBAL__N__5b40d2ec_4_k_cu_a3fe63cf_133496ignoreE)
_ZN40_INTERNAL_5b40d2ec_4_k_cu_a3fe63cf_133494cuda3std3__442_GLOBAL__N__5b40d2ec_4_k_cu_a3fe63cf_133496ignoreE:
	.zero		1
	.type		_ZN40_INTERNAL_5b40d2ec_4_k_cu_a3fe63cf_133494cute7productE,@object
	.size		_ZN40_INTERNAL_5b40d2ec_4_k_cu_a3fe63cf_133494cute7productE,(_ZN40_INTERNAL_5b40d2ec_4_k_cu_a3fe63cf_133494cuda3std3__45__cpo3endE - _ZN40_INTERNAL_5b40d2ec_4_k_cu_a3fe63cf_133494cute7productE)
_ZN40_INTERNAL_5b40d2ec_4_k_cu_a3fe63cf_133494cute7productE:
	.zero		1
	.type		_ZN40_INTERNAL_5b40d2ec_4_k_cu_a3fe63cf_133494cuda3std3__45__cpo3endE,@object
	.size		_ZN40_INTERNAL_5b40d2ec_4_k_cu_a3fe63cf_133494cuda3std3__45__cpo3endE,(_ZN40_INTERNAL_5b40d2ec_4_k_cu_a3fe63cf_133494cuda3std3__419piecewise_constructE - _ZN40_INTERNAL_5b40d2ec_4_k_cu_a3fe63cf_133494cuda3std3__45__cpo3endE)
_ZN40_INTERNAL_5b40d2ec_4_k_cu_a3fe63cf_133494cuda3std3__45__cpo3endE:
	.zero		1
	.type		_ZN40_INTERNAL_5b40d2ec_4_k_cu_a3fe63cf_133494cuda3std3__419piecewise_constructE,@object
	.size		_ZN40_INTERNAL_5b40d2ec_4_k_cu_a3fe63cf_133494cuda3std3__419piecewise_constructE,(_ZN40_INTERNAL_5b40d2ec_4_k_cu_a3fe63cf_133494cuda3std3__45__cpo4cendE - _ZN40_INTERNAL_5b40d2ec_4_k_cu_a3fe63cf_133494cuda3std3__419piecewise_constructE)
_ZN40_INTERNAL_5b40d2ec_4_k_cu_a3fe63cf_133494cuda3std3__419piecewise_constructE:
	.zero		1
	.type		_ZN40_INTERNAL_5b40d2ec_4_k_cu_a3fe63cf_133494cuda3std3__45__cpo4cendE,@object
	.size		_ZN40_INTERNAL_5b40d2ec_4_k_cu_a3fe63cf_133494cuda3std3__45__cpo4cendE,(_ZN40_INTERNAL_5b40d2ec_4_k_cu_a3fe63cf_133494cuda3std6ranges3__45__cpo4swapE - _ZN40_INTERNAL_5b40d2ec_4_k_cu_a3fe63cf_133494cuda3std3__45__cpo4cendE)
_ZN40_INTERNAL_5b40d2ec_4_k_cu_a3fe63cf_133494cuda3std3__45__cpo4cendE:
	.zero		1
	.type		_ZN40_INTERNAL_5b40d2ec_4_k_cu_a3fe63cf_133494cuda3std6ranges3__45__cpo4swapE,@object
	.size		_ZN40_INTERNAL_5b40d2ec_4_k_cu_a3fe63cf_133494cuda3std6ranges3__45__cpo4swapE,(.L_8 - _ZN40_INTERNAL_5b40d2ec_4_k_cu_a3fe63cf_133494cuda3std6ranges3__45__cpo4swapE)
_ZN40_INTERNAL_5b40d2ec_4_k_cu_a3fe63cf_133494cuda3std6ranges3__45__cpo4swapE:
	.zero		1
.L_8:


//--------------------- .nv.constant0._ZN7cutlass13device_kernelINS_4gemm6kernel13GemmUniversalIN4cute5tupleIJiiiiEEENS1_10collective13CollectiveMmaINS1_34MainloopSm90TmaGmmaWarpSpecializedILi16ENS5_IJNS4_1CILi1EEESB_SB_EEENS1_35KernelTmaWarpSpecializedCooperativeEEENS5_IJNSA_ILi384EEENSA_ILi64EEENSA_ILi16EEEEEENS_6half_tENS5_IJlSB_lEEESJ_SK_NS4_8TiledMMAINS4_8MMA_AtomIJNS4_4SM904GMMA25MMA_64x64x16_F32F16F16_SSILNSO_5MajorE0ELSQ_0ELNSO_7ScaleInE1ELSR_1EEEEEENS4_6LayoutINS5_IJNSA_ILi2EEESB_SB_EEENS5_IJSB_NSA_ILi0EEESX_EEEEENS5_IJNS4_10UnderscoreES10_S10_EEEEENS4_13SM90_TMA_LOADENS4_14ComposedLayoutINS4_7SwizzleILi1ELi4ELi3EEENS4_18smem_ptr_flag_bitsILi16EEENSU_INS5_IJNSA_ILi8EEESH_EEENS5_IJSH_SB_EEEEEEEvNS4_8identityES13_S1D_vS1E_EENS_8epilogue10collective6detail29Sm90TmaWarpSpecializedAdapterINS1H_15DefaultEpilogueISJ_SK_SK_NS1G_6thread17LinearCombinationISJ_Li1EffLNS1L_9ScaleType4KindE0ELNS_15FloatRoundStyleE2ESJ_EENS1_15EpilogueDefaultEEEEEvvEEEEvNT_6ParamsE --------------------------
	.section	.nv.constant0._ZN7cutlass13device_kernelINS_4gemm6kernel13GemmUniversalIN4cute5tupleIJiiiiEEENS1_10collective13CollectiveMmaINS1_34MainloopSm90TmaGmmaWarpSpecializedILi16ENS5_IJNS4_1CILi1EEESB_SB_EEENS1_35KernelTmaWarpSpecializedCooperativeEEENS5_IJNSA_ILi384EEENSA_ILi64EEENSA_ILi16EEEEEENS_6half_tENS5_IJlSB_lEEESJ_SK_NS4_8TiledMMAINS4_8MMA_AtomIJNS4_4SM904GMMA25MMA_64x64x16_F32F16F16_SSILNSO_5MajorE0ELSQ_0ELNSO_7ScaleInE1ELSR_1EEEEEENS4_6LayoutINS5_IJNSA_ILi2EEESB_SB_EEENS5_IJSB_NSA_ILi0EEESX_EEEEENS5_IJNS4_10UnderscoreES10_S10_EEEEENS4_13SM90_TMA_LOADENS4_14ComposedLayoutINS4_7SwizzleILi1ELi4ELi3EEENS4_18smem_ptr_flag_bitsILi16EEENSU_INS5_IJNSA_ILi8EEESH_EEENS5_IJSH_SB_EEEEEEEvNS4_8identityES13_S1D_vS1E_EENS_8epilogue10collective6detail29Sm90TmaWarpSpecializedAdapterINS1H_15DefaultEpilogueISJ_SK_SK_NS1G_6thread17LinearCombinationISJ_Li1EffLNS1L_9ScaleType4KindE0ELNS_15FloatRoundStyleE2ESJ_EENS1_15EpilogueDefaultEEEEEvvEEEEvNT_6ParamsE,"a",@progbits
	.sectionflags	@""
	.align	4
.nv.constant0._ZN7cutlass13device_kernelINS_4gemm6kernel13GemmUniversalIN4cute5tupleIJiiiiEEENS1_10collective13CollectiveMmaINS1_34MainloopSm90TmaGmmaWarpSpecializedILi16ENS5_IJNS4_1CILi1EEESB_SB_EEENS1_35KernelTmaWarpSpecializedCooperativeEEENS5_IJNSA_ILi384EEENSA_ILi64EEENSA_ILi16EEEEEENS_6half_tENS5_IJlSB_lEEESJ_SK_NS4_8TiledMMAINS4_8MMA_AtomIJNS4_4SM904GMMA25MMA_64x64x16_F32F16F16_SSILNSO_5MajorE0ELSQ_0ELNSO_7ScaleInE1ELSR_1EEEEEENS4_6LayoutINS5_IJNSA_ILi2EEESB_SB_EEENS5_IJSB_NSA_ILi0EEESX_EEEEENS5_IJNS4_10UnderscoreES10_S10_EEEEENS4_13SM90_TMA_LOADENS4_14ComposedLayoutINS4_7SwizzleILi1ELi4ELi3EEENS4_18smem_ptr_flag_bitsILi16EEENSU_INS5_IJNSA_ILi8EEESH_EEENS5_IJSH_SB_EEEEEEEvNS4_8identityES13_S1D_vS1E_EENS_8epilogue10collective6detail29Sm90TmaWarpSpecializedAdapterINS1H_15DefaultEpilogueISJ_SK_SK_NS1G_6thread17LinearCombinationISJ_Li1EffLNS1L_9ScaleType4KindE0ELNS_15FloatRoundStyleE2ESJ_EENS1_15EpilogueDefaultEEEEEvvEEEEvNT_6ParamsE:
	.zero		1664


//--------------------- SYMBOLS --------------------------

	.type		.nv.reservedSmem.offset0,@object
	.size		.nv.reservedSmem.offset0,0x4
	.type		__assertfail,@function
